// auto-generated by cutlass_sweep.gemm — config: {"arch": "sm_90", "cluster_m": 1, "cluster_n": 1, "dtype": "e5m2", "dtype_b": "e5m2", "layout": "nt", "stages": 4, "tile_k": 32, "tile_m": 128, "tile_n": 256}
#include "cutlass/cutlass.h"
#include "cutlass/gemm/collective/collective_builder.hpp"
#include "cutlass/gemm/device/gemm_universal_adapter.h"
#include "cutlass/gemm/kernel/gemm_universal.hpp"
#include "cutlass/epilogue/collective/collective_builder.hpp"

using ElemA = cutlass::float_e5m2_t;
using ElemB = cutlass::float_e5m2_t;
using ElemCD = cutlass::float_e5m2_t;
using Acc  = float;
using TileShape    = cute::Shape<cute::_128, cute::_256, cute::_32>;
using ClusterShape = cute::Shape<cute::_1, cute::_1, cute::_1>;

using CollectiveEpilogue = typename cutlass::epilogue::collective::CollectiveBuilder<
    cutlass::arch::Sm90, cutlass::arch::OpClassTensorOp,
    TileShape, ClusterShape,
    cutlass::epilogue::collective::EpilogueTileAuto,
    Acc, Acc,
    ElemCD, cutlass::layout::RowMajor, 128 / cutlass::sizeof_bits<ElemCD>::value,
    ElemCD, cutlass::layout::RowMajor, 128 / cutlass::sizeof_bits<ElemCD>::value,
    cutlass::epilogue::collective::EpilogueScheduleAuto
  >::CollectiveOp;

using CollectiveMainloop = typename cutlass::gemm::collective::CollectiveBuilder<
    cutlass::arch::Sm90, cutlass::arch::OpClassTensorOp,
    ElemA, cutlass::layout::RowMajor, 128 / cutlass::sizeof_bits<ElemA>::value,
    ElemB, cutlass::layout::ColumnMajor, 128 / cutlass::sizeof_bits<ElemB>::value,
    Acc,
    TileShape, ClusterShape,
    cutlass::gemm::collective::StageCount<4>,
    cutlass::gemm::collective::KernelScheduleAuto
  >::CollectiveOp;

using GemmKernel = cutlass::gemm::kernel::GemmUniversal<
    cute::Shape<int,int,int,int>,
    CollectiveMainloop,
    CollectiveEpilogue
>;
using Gemm = cutlass::gemm::device::GemmUniversalAdapter<GemmKernel>;

// Force the device kernel symbol into the cubin without needing a host main.
auto* _anchor = &cutlass::device_kernel<GemmKernel>;


// ===== COMPILED SASS (sm_90a) =====

	.target	sm_90a

	.elftype	@"ET_EXEC"


//--------------------- .note.nv.tkinfo           --------------------------
	.section	.note.nv.tkinfo,"",@"SHT_NOTE"
	.sectionflags	@"SHF_NOTE_NV_TKINFO"
	.tkinfo
        /*0018*/ 	.word	0x00000002
        /*0030*/ 	.string	""
        /*0030*/ 	.string	"ptxas"
        /*0030*/ 	.string	"Cuda compilation tools, release 13.0, V13.0.88"
        /*0030*/ 	.string	"Build cuda_13.0.r13.0/compiler.36424714_0"
        /*0030*/ 	.string	"-arch sm_90a -m 64 "



//--------------------- .note.nv.cuinfo           --------------------------
	.section	.note.nv.cuinfo,"",@"SHT_NOTE"
	.sectionflags	@"SHF_NOTE_NV_CUINFO"
        /*0018*/ 	.short	0x0002
        /*001a*/ 	.short	0x005a
        /*001c*/ 	.short	0x0082
	.zero		2


//--------------------- .nv.info                  --------------------------
	.section	.nv.info,"",@"SHT_CUDA_INFO"
	.align	4


	//----- nvinfo : EIATTR_REGCOUNT
	.align		4
        /*0000*/ 	.byte	0x04, 0x2f
        /*0002*/ 	.short	(.L_12 - .L_11)
	.align		4
.L_11:
        /*0004*/ 	.word	index@(_ZN7cutlass13device_kernelINS_4gemm6kernel13GemmUniversalIN4cute5tupleIJiiiiEEENS1_10collective13CollectiveMmaINS1_37MainloopSm90TmaGmmaWarpSpecializedFP8ILi4ENS5_IJNS4_1CILi1EEESB_SB_EEENS1_35KernelTmaWarpSpecializedCooperativeEEENS5_IJNSA_ILi128EEENSA_ILi256EEENSA_ILi32EEEEEENS_12float_e5m2_tENS5_IJlSB_lEEESJ_SK_NS4_8TiledMMAINS4_8MMA_AtomIJNS4_4SM904GMMA31MMA_64x256x32_F32E5M2E5M2_SS_TNILNSO_7ScaleInE1ELSQ_1EEEEEENS4_6LayoutINS5_IJNSA_ILi2EEESB_SB_EEENS5_IJSB_NSA_ILi0EEESW_EEEEENS5_IJNS4_10UnderscoreESZ_SZ_EEEEENS4_13SM90_TMA_LOADENS4_14ComposedLayoutINS4_7SwizzleILi1ELi4ELi3EEENS4_18smem_ptr_flag_bitsILi8EEENST_INS5_IJNSA_ILi8EEESH_EEENS5_IJSH_SB_EEEEEEEvNS4_8identityES12_S1C_vS1D_EENS_8epilogue10collective6detail29Sm90TmaWarpSpecializedAdapterINS1G_15DefaultEpilogueISJ_SK_SK_NS1F_6thread17LinearCombinationISJ_Li1EffLNS1K_9ScaleType4KindE0ELNS_15FloatRoundStyleE2ESJ_EENS1_15EpilogueDefaultEEEEEvvEEEEvNT_6ParamsE)
        /*0008*/ 	.word	0x000000a8


	//----- nvinfo : EIATTR_FRAME_SIZE
	.align		4
.L_12:
        /*000c*/ 	.byte	0x04, 0x11
        /*000e*/ 	.short	(.L_14 - .L_13)
	.align		4
.L_13:
        /*0010*/ 	.word	index@(_ZN7cutlass13device_kernelINS_4gemm6kernel13GemmUniversalIN4cute5tupleIJiiiiEEENS1_10collective13CollectiveMmaINS1_37MainloopSm90TmaGmmaWarpSpecializedFP8ILi4ENS5_IJNS4_1CILi1EEESB_SB_EEENS1_35KernelTmaWarpSpecializedCooperativeEEENS5_IJNSA_ILi128EEENSA_ILi256EEENSA_ILi32EEEEEENS_12float_e5m2_tENS5_IJlSB_lEEESJ_SK_NS4_8TiledMMAINS4_8MMA_AtomIJNS4_4SM904GMMA31MMA_64x256x32_F32E5M2E5M2_SS_TNILNSO_7ScaleInE1ELSQ_1EEEEEENS4_6LayoutINS5_IJNSA_ILi2EEESB_SB_EEENS5_IJSB_NSA_ILi0EEESW_EEEEENS5_IJNS4_10UnderscoreESZ_SZ_EEEEENS4_13SM90_TMA_LOADENS4_14ComposedLayoutINS4_7SwizzleILi1ELi4ELi3EEENS4_18smem_ptr_flag_bitsILi8EEENST_INS5_IJNSA_ILi8EEESH_EEENS5_IJSH_SB_EEEEEEEvNS4_8identityES12_S1C_vS1D_EENS_8epilogue10collective6detail29Sm90TmaWarpSpecializedAdapterINS1G_15DefaultEpilogueISJ_SK_SK_NS1F_6thread17LinearCombinationISJ_Li1EffLNS1K_9ScaleType4KindE0ELNS_15FloatRoundStyleE2ESJ_EENS1_15EpilogueDefaultEEEEEvvEEEEvNT_6ParamsE)
        /*0014*/ 	.word	0x00000100


	//----- nvinfo : EIATTR_MIN_STACK_SIZE
	.align		4
.L_14:
        /*0018*/ 	.byte	0x04, 0x12
        /*001a*/ 	.short	(.L_16 - .L_15)
	.align		4
.L_15:
        /*001c*/ 	.word	index@(_ZN7cutlass13device_kernelINS_4gemm6kernel13GemmUniversalIN4cute5tupleIJiiiiEEENS1_10collective13CollectiveMmaINS1_37MainloopSm90TmaGmmaWarpSpecializedFP8ILi4ENS5_IJNS4_1CILi1EEESB_SB_EEENS1_35KernelTmaWarpSpecializedCooperativeEEENS5_IJNSA_ILi128EEENSA_ILi256EEENSA_ILi32EEEEEENS_12float_e5m2_tENS5_IJlSB_lEEESJ_SK_NS4_8TiledMMAINS4_8MMA_AtomIJNS4_4SM904GMMA31MMA_64x256x32_F32E5M2E5M2_SS_TNILNSO_7ScaleInE1ELSQ_1EEEEEENS4_6LayoutINS5_IJNSA_ILi2EEESB_SB_EEENS5_IJSB_NSA_ILi0EEESW_EEEEENS5_IJNS4_10UnderscoreESZ_SZ_EEEEENS4_13SM90_TMA_LOADENS4_14ComposedLayoutINS4_7SwizzleILi1ELi4ELi3EEENS4_18smem_ptr_flag_bitsILi8EEENST_INS5_IJNSA_ILi8EEESH_EEENS5_IJSH_SB_EEEEEEEvNS4_8identityES12_S1C_vS1D_EENS_8epilogue10collective6detail29Sm90TmaWarpSpecializedAdapterINS1G_15DefaultEpilogueISJ_SK_SK_NS1F_6thread17LinearCombinationISJ_Li1EffLNS1K_9ScaleType4KindE0ELNS_15FloatRoundStyleE2ESJ_EENS1_15EpilogueDefaultEEEEEvvEEEEvNT_6ParamsE)
        /*0020*/ 	.word	0x00000100
.L_16:


//--------------------- .nv.compat                --------------------------
	.section	.nv.compat,"",@"SHT_CUDA_COMPAT_INFO"
	.align	4
        /*0000*/ 	.byte	0x02, 0x09, 0x01, 0x00, 0x02, 0x02, 0x04, 0x00, 0x02, 0x05, 0x05, 0x00, 0x03, 0x07, 0x01, 0x01
        /*0010*/ 	.byte	0x02, 0x03, 0x01, 0x00, 0x02, 0x06, 0x01, 0x00, 0x04, 0x0b, 0x08, 0x00, 0x00, 0x00, 0x00, 0x00
        /*0020*/ 	.byte	0x00, 0x00, 0x00, 0x00


//--------------------- .nv.info._ZN7cutlass13device_kernelINS_4gemm6kernel13GemmUniversalIN4cute5tupleIJiiiiEEENS1_10collective13CollectiveMmaINS1_37MainloopSm90TmaGmmaWarpSpecializedFP8ILi4ENS5_IJNS4_1CILi1EEESB_SB_EEENS1_35KernelTmaWarpSpecializedCooperativeEEENS5_IJNSA_ILi128EEENSA_ILi256EEENSA_ILi32EEEEEENS_12float_e5m2_tENS5_IJlSB_lEEESJ_SK_NS4_8TiledMMAINS4_8MMA_AtomIJNS4_4SM904GMMA31MMA_64x256x32_F32E5M2E5M2_SS_TNILNSO_7ScaleInE1ELSQ_1EEEEEENS4_6LayoutINS5_IJNSA_ILi2EEESB_SB_EEENS5_IJSB_NSA_ILi0EEESW_EEEEENS5_IJNS4_10UnderscoreESZ_SZ_EEEEENS4_13SM90_TMA_LOADENS4_14ComposedLayoutINS4_7SwizzleILi1ELi4ELi3EEENS4_18smem_ptr_flag_bitsILi8EEENST_INS5_IJNSA_ILi8EEESH_EEENS5_IJSH_SB_EEEEEEEvNS4_8identityES12_S1C_vS1D_EENS_8epilogue10collective6detail29Sm90TmaWarpSpecializedAdapterINS1G_15DefaultEpilogueISJ_SK_SK_NS1F_6thread17LinearCombinationISJ_Li1EffLNS1K_9ScaleType4KindE0ELNS_15FloatRoundStyleE2ESJ_EENS1_15EpilogueDefaultEEEEEvvEEEEvNT_6ParamsE --------------------------
	.section	.nv.info._ZN7cutlass13device_kernelINS_4gemm6kernel13GemmUniversalIN4cute5tupleIJiiiiEEENS1_10collective13CollectiveMmaINS1_37MainloopSm90TmaGmmaWarpSpecializedFP8ILi4ENS5_IJNS4_1CILi1EEESB_SB_EEENS1_35KernelTmaWarpSpecializedCooperativeEEENS5_IJNSA_ILi128EEENSA_ILi256EEENSA_ILi32EEEEEENS_12float_e5m2_tENS5_IJlSB_lEEESJ_SK_NS4_8TiledMMAINS4_8MMA_AtomIJNS4_4SM904GMMA31MMA_64x256x32_F32E5M2E5M2_SS_TNILNSO_7ScaleInE1ELSQ_1EEEEEENS4_6LayoutINS5_IJNSA_ILi2EEESB_SB_EEENS5_IJSB_NSA_ILi0EEESW_EEEEENS5_IJNS4_10UnderscoreESZ_SZ_EEEEENS4_13SM90_TMA_LOADENS4_14ComposedLayoutINS4_7SwizzleILi1ELi4ELi3EEENS4_18smem_ptr_flag_bitsILi8EEENST_INS5_IJNSA_ILi8EEESH_EEENS5_IJSH_SB_EEEEEEEvNS4_8identityES12_S1C_vS1D_EENS_8epilogue10collective6detail29Sm90TmaWarpSpecializedAdapterINS1G_15DefaultEpilogueISJ_SK_SK_NS1F_6thread17LinearCombinationISJ_Li1EffLNS1K_9ScaleType4KindE0ELNS_15FloatRoundStyleE2ESJ_EENS1_15EpilogueDefaultEEEEEvvEEEEvNT_6ParamsE,"",@"SHT_CUDA_INFO"
	.sectionflags	@""
	.align	4


	//----- nvinfo : EIATTR_CUDA_API_VERSION
	.align		4
        /*0000*/ 	.byte	0x04, 0x37
        /*0002*/ 	.short	(.L_18 - .L_17)
.L_17:
        /*0004*/ 	.word	0x00000082


	//----- nvinfo : EIATTR_KPARAM_INFO
	.align		4
.L_18:
        /*0008*/ 	.byte	0x04, 0x17
        /*000a*/ 	.short	(.L_20 - .L_19)
.L_19:
        /*000c*/ 	.word	0x00000000
        /*0010*/ 	.short	0x0000
        /*0012*/ 	.short	0x0070
        /*0014*/ 	.byte	0x00, 0xf0, 0x01, 0x10


	//----- nvinfo : EIATTR_SPARSE_MMA_MASK
	.align		4
.L_20:
        /*0018*/ 	.byte	0x03, 0x50
        /*001a*/ 	.short	0x0000


	//----- nvinfo : EIATTR_MAXREG_COUNT
	.align		4
        /*001c*/ 	.byte	0x03, 0x1b
        /*001e*/ 	.short	0x00a8


	//----- nvinfo : EIATTR_NUM_BARRIERS
	.align		4
        /*0020*/ 	.byte	0x02, 0x4c
        /*0022*/ 	.byte	0x01
	.zero		1


	//----- nvinfo : EIATTR_ANNOTATIONS
	.align		4
        /*0024*/ 	.byte	0x04, 0x55
        /*0026*/ 	.short	(.L_22 - .L_21)


	//   ....[0]....
.L_21:
        /*0028*/ 	.word	0x00000001
        /*002c*/ 	.byte	0x90, 0x05, 0x00, 0x00, 0x01, 0x00, 0x00, 0x00, 0xb0, 0x05, 0x00, 0x00, 0x01, 0x00, 0x00, 0x00
        /* <DEDUP_REMOVED lines=193> */
        /*0c4c*/ 	.byte	0x80, 0xff, 0x00, 0x00


	//----- nvinfo : EIATTR_MERCURY_ISA_VERSION
	.align		4
.L_22:
        /*0c50*/ 	.byte	0x03, 0x5f
        /*0c52*/ 	.short	0x0101


	//----- nvinfo : EIATTR_INT_WARP_WIDE_INSTR_OFFSETS
	.align		4
        /*0c54*/ 	.byte	0x04, 0x31
        /*0c56*/ 	.short	(.L_24 - .L_23)


	//   ....[0]....
.L_23:
        /*0c58*/ 	.word	0x00000460


	//   ....[1]....
        /*0c5c*/ 	.word	0x00000470


	//   ....[2]....
        /*0c60*/ 	.word	0x000005a0


	//----- nvinfo : EIATTR_COOP_GROUP_MASK_REGIDS
	.align		4
.L_24:
        /*0c64*/ 	.byte	0x04, 0x29
        /*0c66*/ 	.short	(.L_26 - .L_25)


	//   ....[0]....
.L_25:
        /*0c68*/ 	.word	0xffffffff


	//   ....[1]....
        /*0c6c*/ 	.word	0xffffffff


	//   ....[2]....
        /*0c70*/ 	.word	0xffffffff


	//   ....[3]....
        /*0c74*/ 	.word	0xffffffff


	//   ....[4]....
        /*0c78*/ 	.word	0xffffffff


	//----- nvinfo : EIATTR_COOP_GROUP_INSTR_OFFSETS
	.align		4
.L_26:
        /*0c7c*/ 	.byte	0x04, 0x28
        /*0c7e*/ 	.short	(.L_28 - .L_27)


	//   ....[0]....
.L_27:
        /*0c80*/ 	.word	0x00000070


	//   ....[1]....
        /*0c84*/ 	.word	0x00000080


	//   ....[2]....
        /*0c88*/ 	.word	0x000001a0


	//   ....[3]....
        /*0c8c*/ 	.word	0x000003b0


	//   ....[4]....
        /*0c90*/ 	.word	0x000012f0


	//----- nvinfo : EIATTR_REG_RECONFIG
	.align		4
.L_28:
        /*0c94*/ 	.byte	0x01, 0x54
	.zero		2


	//----- nvinfo : EIATTR_MBARRIER_INSTR_OFFSETS
	.align		4
        /*0c98*/ 	.byte	0x04, 0x39
        /*0c9a*/ 	.short	(.L_30 - .L_29)


	//   ....[0]....
.L_29:
        /*0c9c*/ 	.word	0x00000320
        /*0ca0*/ 	.word	0x000000ff
        /*0ca4*/ 	.word	0x00000000
        /*0ca8*/ 	.short	0x0100
        /*0caa*/ 	.byte	0x09
	.zero		1


	//   ....[1]....
        /*0cac*/ 	.word	0x00000330
        /*0cb0*/ 	.word	0x000000ff
        /*0cb4*/ 	.word	0x00000020
        /*0cb8*/ 	.short	0x0100
        /*0cba*/ 	.byte	0x09
	.zero		1


	//   ....[2]....
        /*0cbc*/ 	.word	0x00000340
        /*0cc0*/ 	.word	0x000000ff
        /*0cc4*/ 	.word	0x00000008
        /*0cc8*/ 	.short	0x0100
        /*0cca*/ 	.byte	0x09
	.zero		1


	//   ....[3]....
        /*0ccc*/ 	.word	0x00000350
        /*0cd0*/ 	.word	0x000000ff
        /*0cd4*/ 	.word	0x00000028
        /*0cd8*/ 	.short	0x0100
        /*0cda*/ 	.byte	0x09
	.zero		1


	//   ....[4]....
        /*0cdc*/ 	.word	0x00000360
        /*0ce0*/ 	.word	0x000000ff
        /*0ce4*/ 	.word	0x00000010
        /*0ce8*/ 	.short	0x0100
        /*0cea*/ 	.byte	0x09
	.zero		1


	//   ....[5]....
        /*0cec*/ 	.word	0x00000370
        /*0cf0*/ 	.word	0x000000ff
        /*0cf4*/ 	.word	0x00000030
        /*0cf8*/ 	.short	0x0100
        /*0cfa*/ 	.byte	0x09
	.zero		1


	//   ....[6]....
        /*0cfc*/ 	.word	0x00000380
        /*0d00*/ 	.word	0x000000ff
        /*0d04*/ 	.word	0x00000018
        /*0d08*/ 	.short	0x0100
        /*0d0a*/ 	.byte	0x09
	.zero		1


	//   ....[7]....
        /*0d0c*/ 	.word	0x00000390
        /*0d10*/ 	.word	0x000000ff
        /*0d14*/ 	.word	0x00000038
        /*0d18*/ 	.short	0x0100
        /*0d1a*/ 	.byte	0x09
	.zero		1


	//   ....[8]....
        /*0d1c*/ 	.word	0x000005d0
        /*0d20*/ 	.word	0x000000ff
        /*0d24*/ 	.word	0x00000050
        /*0d28*/ 	.short	0x0100
        /*0d2a*/ 	.byte	0x06
	.zero		1


	//   ....[9]....
        /*0d2c*/ 	.word	0x000005e0
        /*0d30*/ 	.word	0x000000ff
        /*0d34*/ 	.word	0x00000058
        /*0d38*/ 	.short	0x0100
        /*0d3a*/ 	.byte	0x06
	.zero		1


	//   ....[10]....
        /*0d3c*/ 	.word	0x00001b00
        /*0d40*/ 	.word	0x000000ff
        /*0d44*/ 	.word	0x00000000
        /*0d48*/ 	.short	0x010a
        /*0d4a*/ 	.byte	0x06
	.zero		1


	//   ....[11]....
        /*0d4c*/ 	.word	0x00001b40
        /*0d50*/ 	.word	0x000000ff
        /*0d54*/ 	.word	0x00000000
        /*0d58*/ 	.short	0x010a
        /*0d5a*/ 	.byte	0x06
	.zero		1


	//   ....[12]....
        /*0d5c*/ 	.word	0x00002d00
        /*0d60*/ 	.word	0x000000ff
        /*0d64*/ 	.word	0x00000000
        /*0d68*/ 	.short	0x010a
        /*0d6a*/ 	.byte	0x09
	.zero		1


	//   ....[13]....
        /*0d6c*/ 	.word	0x00002d40
        /*0d70*/ 	.word	0x000000ff
        /*0d74*/ 	.word	0x00000000
        /*0d78*/ 	.short	0x010a
        /*0d7a*/ 	.byte	0x09
	.zero		1


	//   ....[14]....
        /*0d7c*/ 	.word	0x00003d10
        /*0d80*/ 	.word	0x000000ff
        /*0d84*/ 	.word	0x00000000
        /*0d88*/ 	.short	0x0101
        /*0d8a*/ 	.byte	0x08
	.zero		1


	//   ....[15]....
        /*0d8c*/ 	.word	0x00004ec0
        /*0d90*/ 	.word	0x000000ff
        /*0d94*/ 	.word	0x00000000
        /*0d98*/ 	.short	0x0101
        /*0d9a*/ 	.byte	0x06
	.zero		1


	//   ....[16]....
        /*0d9c*/ 	.word	0x0000f190
        /*0da0*/ 	.word	0x0000000d
        /*0da4*/ 	.word	0x00000020
        /*0da8*/ 	.short	0x010a
        /*0daa*/ 	.byte	0x3f
	.zero		1


	//   ....[17]....
        /*0dac*/ 	.word	0x0000f5a0
        /*0db0*/ 	.word	0x00000003
        /*0db4*/ 	.word	0x00000058
        /*0db8*/ 	.short	0x0101
        /*0dba*/ 	.byte	0x3f
	.zero		1


	//   ....[18]....
        /*0dbc*/ 	.word	0x0000fcd0
        /*0dc0*/ 	.word	0x00000007
        /*0dc4*/ 	.word	0x00000000
        /*0dc8*/ 	.short	0x010a
        /*0dca*/ 	.byte	0x3f
	.zero		1


	//   ....[19]....
        /*0dcc*/ 	.word	0x0000fd50
        /*0dd0*/ 	.word	0x00000009
        /*0dd4*/ 	.word	0x00000000
        /*0dd8*/ 	.short	0x010a
        /*0dda*/ 	.byte	0x3f
	.zero		1


	//   ....[20]....
        /*0ddc*/ 	.word	0x0000fde0
        /*0de0*/ 	.word	0x00000006
        /*0de4*/ 	.word	0x00000000
        /*0de8*/ 	.short	0x010a
        /*0dea*/ 	.byte	0x3f
	.zero		1


	//   ....[21]....
        /*0dec*/ 	.word	0x0000fe70
        /*0df0*/ 	.word	0x00000003
        /*0df4*/ 	.word	0x00000000
        /*0df8*/ 	.short	0x010a
        /*0dfa*/ 	.byte	0x3f
	.zero		1


	//   ....[22]....
        /*0dfc*/ 	.word	0x0000fee0
        /*0e00*/ 	.word	0x00000003
        /*0e04*/ 	.word	0x00000000
        /*0e08*/ 	.short	0x010a
        /*0e0a*/ 	.byte	0x3f
	.zero		1


	//   ....[23]....
        /*0e0c*/ 	.word	0x0000ff50
        /*0e10*/ 	.word	0x00000000
        /*0e14*/ 	.word	0x00000000
        /*0e18*/ 	.short	0x010a
        /*0e1a*/ 	.byte	0x3f
	.zero		1


	//   ....[24]....
        /*0e1c*/ 	.word	0x00010030
        /*0e20*/ 	.word	0x0000000d
        /*0e24*/ 	.word	0x00000020
        /*0e28*/ 	.short	0x010a
        /*0e2a*/ 	.byte	0x3f
	.zero		1


	//   ....[25]....
        /*0e2c*/ 	.word	0x00010110
        /*0e30*/ 	.word	0x00000007
        /*0e34*/ 	.word	0x00000000
        /*0e38*/ 	.short	0x010a
        /*0e3a*/ 	.byte	0x3f
	.zero		1


	//   ....[26]....
        /*0e3c*/ 	.word	0x00010160
        /*0e40*/ 	.word	0x00000009
        /*0e44*/ 	.word	0x00000000
        /*0e48*/ 	.short	0x010a
        /*0e4a*/ 	.byte	0x3f
	.zero		1


	//   ....[27]....
        /*0e4c*/ 	.word	0x000101b0
        /*0e50*/ 	.word	0x00000006
        /*0e54*/ 	.word	0x00000000
        /*0e58*/ 	.short	0x010a
        /*0e5a*/ 	.byte	0x3f
	.zero		1


	//----- nvinfo : EIATTR_NUM_MBARRIERS
	.align		4
.L_30:
        /*0e5c*/ 	.byte	0x03, 0x38
        /*0e5e*/ 	.short	0x000a


	//----- nvinfo : EIATTR_EXIT_INSTR_OFFSETS
	.align		4
        /*0e60*/ 	.byte	0x04, 0x1c
        /*0e62*/ 	.short	(.L_32 - .L_31)


	//   ....[0]....
.L_31:
        /*0e64*/ 	.word	0x00000640


	//   ....[1]....
        /*0e68*/ 	.word	0x00000f90


	//   ....[2]....
        /*0e6c*/ 	.word	0x0000e7d0


	//   ....[3]....
        /*0e70*/ 	.word	0x0000ee20


	//   ....[4]....
        /*0e74*/ 	.word	0x0000fec0


	//----- nvinfo : EIATTR_MAX_THREADS
	.align		4
.L_32:
        /*0e78*/ 	.byte	0x04, 0x05
        /*0e7a*/ 	.short	(.L_34 - .L_33)
.L_33:
        /*0e7c*/ 	.word	0x00000180
        /*0e80*/ 	.word	0x00000001
        /*0e84*/ 	.word	0x00000001


	//----- nvinfo : EIATTR_CRS_STACK_SIZE
	.align		4
.L_34:
        /*0e88*/ 	.byte	0x04, 0x1e
        /*0e8a*/ 	.short	(.L_36 - .L_35)
.L_35:
        /*0e8c*/ 	.word	0x00000000


	//----- nvinfo : EIATTR_CBANK_PARAM_SIZE
	.align		4
.L_36:
        /*0e90*/ 	.byte	0x03, 0x19
        /*0e92*/ 	.short	0x0470


	//----- nvinfo : EIATTR_PARAM_CBANK
	.align		4
        /*0e94*/ 	.byte	0x04, 0x0a
        /*0e96*/ 	.short	(.L_38 - .L_37)
	.align		4
.L_37:
        /*0e98*/ 	.word	index@(.nv.constant0._ZN7cutlass13device_kernelINS_4gemm6kernel13GemmUniversalIN4cute5tupleIJiiiiEEENS1_10collective13CollectiveMmaINS1_37MainloopSm90TmaGmmaWarpSpecializedFP8ILi4ENS5_IJNS4_1CILi1EEESB_SB_EEENS1_35KernelTmaWarpSpecializedCooperativeEEENS5_IJNSA_ILi128EEENSA_ILi256EEENSA_ILi32EEEEEENS_12float_e5m2_tENS5_IJlSB_lEEESJ_SK_NS4_8TiledMMAINS4_8MMA_AtomIJNS4_4SM904GMMA31MMA_64x256x32_F32E5M2E5M2_SS_TNILNSO_7ScaleInE1ELSQ_1EEEEEENS4_6LayoutINS5_IJNSA_ILi2EEESB_SB_EEENS5_IJSB_NSA_ILi0EEESW_EEEEENS5_IJNS4_10UnderscoreESZ_SZ_EEEEENS4_13SM90_TMA_LOADENS4_14ComposedLayoutINS4_7SwizzleILi1ELi4ELi3EEENS4_18smem_ptr_flag_bitsILi8EEENST_INS5_IJNSA_ILi8EEESH_EEENS5_IJSH_SB_EEEEEEEvNS4_8identityES12_S1C_vS1D_EENS_8epilogue10collective6detail29Sm90TmaWarpSpecializedAdapterINS1G_15DefaultEpilogueISJ_SK_SK_NS1F_6thread17LinearCombinationISJ_Li1EffLNS1K_9ScaleType4KindE0ELNS_15FloatRoundStyleE2ESJ_EENS1_15EpilogueDefaultEEEEEvvEEEEvNT_6ParamsE)
        /*0e9c*/ 	.short	0x0210
        /*0e9e*/ 	.short	0x0470


	//----- nvinfo : EIATTR_SW_WAR
	.align		4
.L_38:
        /*0ea0*/ 	.byte	0x04, 0x36
        /*0ea2*/ 	.short	(.L_40 - .L_39)
.L_39:
        /*0ea4*/ 	.word	0x00000008
.L_40:


//--------------------- .nv.callgraph             --------------------------
	.section	.nv.callgraph,"",@"SHT_CUDA_CALLGRAPH"
	.align	4
	.sectionentsize	8
	.align		4
        /*0000*/ 	.word	0x00000000
	.align		4
        /*0004*/ 	.word	0xffffffff
	.align		4
        /*0008*/ 	.word	0x00000000
	.align		4
        /*000c*/ 	.word	0xfffffffe
	.align		4
        /*0010*/ 	.word	0x00000000
	.align		4
        /*0014*/ 	.word	0xfffffffd
	.align		4
        /*0018*/ 	.word	0x00000000
	.align		4
        /*001c*/ 	.word	0xfffffffc


//--------------------- .nv.constant4             --------------------------
	.section	.nv.constant4,"a",@progbits
	.align	8
	.align		8
.nv.constant4:
        /*0000*/ 	.dword	_ZN40_INTERNAL_034047ec_4_k_cu_5fb6d961_302594cuda3std3__45__cpo5beginE
	.align		8
        /*0008*/ 	.dword	_ZN40_INTERNAL_034047ec_4_k_cu_5fb6d961_302594cuda3std3__45__cpo3endE
	.align		8
        /*0010*/ 	.dword	_ZN40_INTERNAL_034047ec_4_k_cu_5fb6d961_302594cuda3std3__45__cpo6cbeginE
	.align		8
        /*0018*/ 	.dword	_ZN40_INTERNAL_034047ec_4_k_cu_5fb6d961_302594cuda3std3__45__cpo4cendE
	.align		8
        /*0020*/ 	.dword	_ZN40_INTERNAL_034047ec_4_k_cu_5fb6d961_302594cuda3std3__442_GLOBAL__N__034047ec_4_k_cu_5fb6d961_302596ignoreE
	.align		8
        /*0028*/ 	.dword	_ZN40_INTERNAL_034047ec_4_k_cu_5fb6d961_302594cuda3std3__419piecewise_constructE
	.align		8
        /*0030*/ 	.dword	_ZN40_INTERNAL_034047ec_4_k_cu_5fb6d961_302594cuda3std3__48in_placeE
	.align		8
        /*0038*/ 	.dword	_ZN40_INTERNAL_034047ec_4_k_cu_5fb6d961_302594cuda3std6ranges3__45__cpo4swapE
	.align		8
        /*0040*/ 	.dword	_ZN40_INTERNAL_034047ec_4_k_cu_5fb6d961_302594cuda3std6ranges3__45__cpo9iter_moveE
	.align		8
        /*0048*/ 	.dword	_ZN40_INTERNAL_034047ec_4_k_cu_5fb6d961_302594cute7productE
	.align		8
        /*0050*/ 	.dword	_ZN40_INTERNAL_034047ec_4_k_cu_5fb6d961_302594cute1_E


//--------------------- .text._ZN7cutlass13device_kernelINS_4gemm6kernel13GemmUniversalIN4cute5tupleIJiiiiEEENS1_10collective13CollectiveMmaINS1_37MainloopSm90TmaGmmaWarpSpecializedFP8ILi4ENS5_IJNS4_1CILi1EEESB_SB_EEENS1_35KernelTmaWarpSpecializedCooperativeEEENS5_IJNSA_ILi128EEENSA_ILi256EEENSA_ILi32EEEEEENS_12float_e5m2_tENS5_IJlSB_lEEESJ_SK_NS4_8TiledMMAINS4_8MMA_AtomIJNS4_4SM904GMMA31MMA_64x256x32_F32E5M2E5M2_SS_TNILNSO_7ScaleInE1ELSQ_1EEEEEENS4_6LayoutINS5_IJNSA_ILi2EEESB_SB_EEENS5_IJSB_NSA_ILi0EEESW_EEEEENS5_IJNS4_10UnderscoreESZ_SZ_EEEEENS4_13SM90_TMA_LOADENS4_14ComposedLayoutINS4_7SwizzleILi1ELi4ELi3EEENS4_18smem_ptr_flag_bitsILi8EEENST_INS5_IJNSA_ILi8EEESH_EEENS5_IJSH_SB_EEEEEEEvNS4_8identityES12_S1C_vS1D_EENS_8epilogue10collective6detail29Sm90TmaWarpSpecializedAdapterINS1G_15DefaultEpilogueISJ_SK_SK_NS1F_6thread17LinearCombinationISJ_Li1EffLNS1K_9ScaleType4KindE0ELNS_15FloatRoundStyleE2ESJ_EENS1_15EpilogueDefaultEEEEEvvEEEEvNT_6ParamsE --------------------------
	.section	.text._ZN7cutlass13device_kernelINS_4gemm6kernel13GemmUniversalIN4cute5tupleIJiiiiEEENS1_10collective13CollectiveMmaINS1_37MainloopSm90TmaGmmaWarpSpecializedFP8ILi4ENS5_IJNS4_1CILi1EEESB_SB_EEENS1_35KernelTmaWarpSpecializedCooperativeEEENS5_IJNSA_ILi128EEENSA_ILi256EEENSA_ILi32EEEEEENS_12float_e5m2_tENS5_IJlSB_lEEESJ_SK_NS4_8TiledMMAINS4_8MMA_AtomIJNS4_4SM904GMMA31MMA_64x256x32_F32E5M2E5M2_SS_TNILNSO_7ScaleInE1ELSQ_1EEEEEENS4_6LayoutINS5_IJNSA_ILi2EEESB_SB_EEENS5_IJSB_NSA_ILi0EEESW_EEEEENS5_IJNS4_10UnderscoreESZ_SZ_EEEEENS4_13SM90_TMA_LOADENS4_14ComposedLayoutINS4_7SwizzleILi1ELi4ELi3EEENS4_18smem_ptr_flag_bitsILi8EEENST_INS5_IJNSA_ILi8EEESH_EEENS5_IJSH_SB_EEEEEEEvNS4_8identityES12_S1C_vS1D_EENS_8epilogue10collective6detail29Sm90TmaWarpSpecializedAdapterINS1G_15DefaultEpilogueISJ_SK_SK_NS1F_6thread17LinearCombinationISJ_Li1EffLNS1K_9ScaleType4KindE0ELNS_15FloatRoundStyleE2ESJ_EENS1_15EpilogueDefaultEEEEEvvEEEEvNT_6ParamsE,"ax",@progbits
	.align	128
.text._ZN7cutlass13device_kernelINS_4gemm6kernel13GemmUniversalIN4cute5tupleIJiiiiEEENS1_10collective13CollectiveMmaINS1_37MainloopSm90TmaGmmaWarpSpecializedFP8ILi4ENS5_IJNS4_1CILi1EEESB_SB_EEENS1_35KernelTmaWarpSpecializedCooperativeEEENS5_IJNSA_ILi128EEENSA_ILi256EEENSA_ILi32EEEEEENS_12float_e5m2_tENS5_IJlSB_lEEESJ_SK_NS4_8TiledMMAINS4_8MMA_AtomIJNS4_4SM904GMMA31MMA_64x256x32_F32E5M2E5M2_SS_TNILNSO_7ScaleInE1ELSQ_1EEEEEENS4_6LayoutINS5_IJNSA_ILi2EEESB_SB_EEENS5_IJSB_NSA_ILi0EEESW_EEEEENS5_IJNS4_10UnderscoreESZ_SZ_EEEEENS4_13SM90_TMA_LOADENS4_14ComposedLayoutINS4_7SwizzleILi1ELi4ELi3EEENS4_18smem_ptr_flag_bitsILi8EEENST_INS5_IJNSA_ILi8EEESH_EEENS5_IJSH_SB_EEEEEEEvNS4_8identityES12_S1C_vS1D_EENS_8epilogue10collective6detail29Sm90TmaWarpSpecializedAdapterINS1G_15DefaultEpilogueISJ_SK_SK_NS1F_6thread17LinearCombinationISJ_Li1EffLNS1K_9ScaleType4KindE0ELNS_15FloatRoundStyleE2ESJ_EENS1_15EpilogueDefaultEEEEEvvEEEEvNT_6ParamsE:
        .type           _ZN7cutlass13device_kernelINS_4gemm6kernel13GemmUniversalIN4cute5tupleIJiiiiEEENS1_10collective13CollectiveMmaINS1_37MainloopSm90TmaGmmaWarpSpecializedFP8ILi4ENS5_IJNS4_1CILi1EEESB_SB_EEENS1_35KernelTmaWarpSpecializedCooperativeEEENS5_IJNSA_ILi128EEENSA_ILi256EEENSA_ILi32EEEEEENS_12float_e5m2_tENS5_IJlSB_lEEESJ_SK_NS4_8TiledMMAINS4_8MMA_AtomIJNS4_4SM904GMMA31MMA_64x256x32_F32E5M2E5M2_SS_TNILNSO_7ScaleInE1ELSQ_1EEEEEENS4_6LayoutINS5_IJNSA_ILi2EEESB_SB_EEENS5_IJSB_NSA_ILi0EEESW_EEEEENS5_IJNS4_10UnderscoreESZ_SZ_EEEEENS4_13SM90_TMA_LOADENS4_14ComposedLayoutINS4_7SwizzleILi1ELi4ELi3EEENS4_18smem_ptr_flag_bitsILi8EEENST_INS5_IJNSA_ILi8EEESH_EEENS5_IJSH_SB_EEEEEEEvNS4_8identityES12_S1C_vS1D_EENS_8epilogue10collective6detail29Sm90TmaWarpSpecializedAdapterINS1G_15DefaultEpilogueISJ_SK_SK_NS1F_6thread17LinearCombinationISJ_Li1EffLNS1K_9ScaleType4KindE0ELNS_15FloatRoundStyleE2ESJ_EENS1_15EpilogueDefaultEEEEEvvEEEEvNT_6ParamsE,@function
        .size           _ZN7cutlass13device_kernelINS_4gemm6kernel13GemmUniversalIN4cute5tupleIJiiiiEEENS1_10collective13CollectiveMmaINS1_37MainloopSm90TmaGmmaWarpSpecializedFP8ILi4ENS5_IJNS4_1CILi1EEESB_SB_EEENS1_35KernelTmaWarpSpecializedCooperativeEEENS5_IJNSA_ILi128EEENSA_ILi256EEENSA_ILi32EEEEEENS_12float_e5m2_tENS5_IJlSB_lEEESJ_SK_NS4_8TiledMMAINS4_8MMA_AtomIJNS4_4SM904GMMA31MMA_64x256x32_F32E5M2E5M2_SS_TNILNSO_7ScaleInE1ELSQ_1EEEEEENS4_6LayoutINS5_IJNSA_ILi2EEESB_SB_EEENS5_IJSB_NSA_ILi0EEESW_EEEEENS5_IJNS4_10UnderscoreESZ_SZ_EEEEENS4_13SM90_TMA_LOADENS4_14ComposedLayoutINS4_7SwizzleILi1ELi4ELi3EEENS4_18smem_ptr_flag_bitsILi8EEENST_INS5_IJNSA_ILi8EEESH_EEENS5_IJSH_SB_EEEEEEEvNS4_8identityES12_S1C_vS1D_EENS_8epilogue10collective6detail29Sm90TmaWarpSpecializedAdapterINS1G_15DefaultEpilogueISJ_SK_SK_NS1F_6thread17LinearCombinationISJ_Li1EffLNS1K_9ScaleType4KindE0ELNS_15FloatRoundStyleE2ESJ_EENS1_15EpilogueDefaultEEEEEvvEEEEvNT_6ParamsE,(.L_x_329 - _ZN7cutlass13device_kernelINS_4gemm6kernel13GemmUniversalIN4cute5tupleIJiiiiEEENS1_10collective13CollectiveMmaINS1_37MainloopSm90TmaGmmaWarpSpecializedFP8ILi4ENS5_IJNS4_1CILi1EEESB_SB_EEENS1_35KernelTmaWarpSpecializedCooperativeEEENS5_IJNSA_ILi128EEENSA_ILi256EEENSA_ILi32EEEEEENS_12float_e5m2_tENS5_IJlSB_lEEESJ_SK_NS4_8TiledMMAINS4_8MMA_AtomIJNS4_4SM904GMMA31MMA_64x256x32_F32E5M2E5M2_SS_TNILNSO_7ScaleInE1ELSQ_1EEEEEENS4_6LayoutINS5_IJNSA_ILi2EEESB_SB_EEENS5_IJSB_NSA_ILi0EEESW_EEEEENS5_IJNS4_10UnderscoreESZ_SZ_EEEEENS4_13SM90_TMA_LOADENS4_14ComposedLayoutINS4_7SwizzleILi1ELi4ELi3EEENS4_18smem_ptr_flag_bitsILi8EEENST_INS5_IJNSA_ILi8EEESH_EEENS5_IJSH_SB_EEEEEEEvNS4_8identityES12_S1C_vS1D_EENS_8epilogue10collective6detail29Sm90TmaWarpSpecializedAdapterINS1G_15DefaultEpilogueISJ_SK_SK_NS1F_6thread17LinearCombinationISJ_Li1EffLNS1K_9ScaleType4KindE0ELNS_15FloatRoundStyleE2ESJ_EENS1_15EpilogueDefaultEEEEEvvEEEEvNT_6ParamsE)
        .other          _ZN7cutlass13device_kernelINS_4gemm6kernel13GemmUniversalIN4cute5tupleIJiiiiEEENS1_10collective13CollectiveMmaINS1_37MainloopSm90TmaGmmaWarpSpecializedFP8ILi4ENS5_IJNS4_1CILi1EEESB_SB_EEENS1_35KernelTmaWarpSpecializedCooperativeEEENS5_IJNSA_ILi128EEENSA_ILi256EEENSA_ILi32EEEEEENS_12float_e5m2_tENS5_IJlSB_lEEESJ_SK_NS4_8TiledMMAINS4_8MMA_AtomIJNS4_4SM904GMMA31MMA_64x256x32_F32E5M2E5M2_SS_TNILNSO_7ScaleInE1ELSQ_1EEEEEENS4_6LayoutINS5_IJNSA_ILi2EEESB_SB_EEENS5_IJSB_NSA_ILi0EEESW_EEEEENS5_IJNS4_10UnderscoreESZ_SZ_EEEEENS4_13SM90_TMA_LOADENS4_14ComposedLayoutINS4_7SwizzleILi1ELi4ELi3EEENS4_18smem_ptr_flag_bitsILi8EEENST_INS5_IJNSA_ILi8EEESH_EEENS5_IJSH_SB_EEEEEEEvNS4_8identityES12_S1C_vS1D_EENS_8epilogue10collective6detail29Sm90TmaWarpSpecializedAdapterINS1G_15DefaultEpilogueISJ_SK_SK_NS1F_6thread17LinearCombinationISJ_Li1EffLNS1K_9ScaleType4KindE0ELNS_15FloatRoundStyleE2ESJ_EENS1_15EpilogueDefaultEEEEEvvEEEEvNT_6ParamsE,@"STO_CUDA_ENTRY STV_DEFAULT"
_ZN7cutlass13device_kernelINS_4gemm6kernel13GemmUniversalIN4cute5tupleIJiiiiEEENS1_10collective13CollectiveMmaINS1_37MainloopSm90TmaGmmaWarpSpecializedFP8ILi4ENS5_IJNS4_1CILi1EEESB_SB_EEENS1_35KernelTmaWarpSpecializedCooperativeEEENS5_IJNSA_ILi128EEENSA_ILi256EEENSA_ILi32EEEEEENS_12float_e5m2_tENS5_IJlSB_lEEESJ_SK_NS4_8TiledMMAINS4_8MMA_AtomIJNS4_4SM904GMMA31MMA_64x256x32_F32E5M2E5M2_SS_TNILNSO_7ScaleInE1ELSQ_1EEEEEENS4_6LayoutINS5_IJNSA_ILi2EEESB_SB_EEENS5_IJSB_NSA_ILi0EEESW_EEEEENS5_IJNS4_10UnderscoreESZ_SZ_EEEEENS4_13SM90_TMA_LOADENS4_14ComposedLayoutINS4_7SwizzleILi1ELi4ELi3EEENS4_18smem_ptr_flag_bitsILi8EEENST_INS5_IJNSA_ILi8EEESH_EEENS5_IJSH_SB_EEEEEEEvNS4_8identityES12_S1C_vS1D_EENS_8epilogue10collective6detail29Sm90TmaWarpSpecializedAdapterINS1G_15DefaultEpilogueISJ_SK_SK_NS1F_6thread17LinearCombinationISJ_Li1EffLNS1K_9ScaleType4KindE0ELNS_15FloatRoundStyleE2ESJ_EENS1_15EpilogueDefaultEEEEEvvEEEEvNT_6ParamsE:
[----:B------:R-:W0:Y:S02]  /*0000*/  LDC R1, c[0x0][0x28] ;  /* 0x00000a00ff017b82 */ /* 0x000e240000000800 */
[----:B0-----:R-:W-:Y:S01]  /*0010*/  VIADD R1, R1, 0xffffff00 ;  /* 0xffffff0001017836 */ /* 0x001fe20000000000 */
[----:B------:R-:W0:Y:S01]  /*0020*/  S2R R2, SR_TID.X ;  /* 0x0000000000027919 */ /* 0x000e220000002100 */
[----:B------:R-:W-:Y:S01]  /*0030*/  ELECT P0, URZ, PT ;  /* 0x00000000003f782f */ /* 0x000fe20003800000 */
[----:B------:R-:W-:Y:S01]  /*0040*/  BSSY B0, `(.L_x_0) ;  /* 0x0000015000007945 */ /* 0x000fe20003800000 */
[--C-:B0-----:R-:W-:Y:S02]  /*0050*/  SHF.R.U32.HI R0, RZ, 0x5, R2.reuse ;  /* 0x00000005ff007819 */ /* 0x101fe40000011602 */
[----:B------:R-:W-:-:S03]  /*0060*/  SHF.R.U32.HI R2, RZ, 0x7, R2 ;  /* 0x00000007ff027819 */ /* 0x000fc60000011602 */
[----:B------:R-:W0:Y:S04]  /*0070*/  SHFL.IDX PT, R3, R0, RZ, 0x1f ;  /* 0x00001fff00037589 */ /* 0x000e2800000e0000 */
[----:B------:R-:W1:Y:S01]  /*0080*/  SHFL.IDX PT, R2, R2, RZ, 0x1f ;  /* 0x00001fff02027589 */ /* 0x000e6200000e0000 */
[----:B0-----:R-:W-:Y:S02]  /*0090*/  R2UR UR4, R3 ;  /* 0x00000000030472ca */ /* 0x001fe400000e0000 */
[----:B-1----:R-:W-:-:S11]  /*00a0*/  R2UR UR6, R2 ;  /* 0x00000000020672ca */ /* 0x002fd600000e0000 */
[----:B------:R-:W-:Y:S02]  /*00b0*/  USHF.R.S32.HI UR5, URZ, 0x1f, UR4 ;  /* 0x0000001f3f057899 */ /* 0x000fe40008011404 */
[----:B------:R-:W-:Y:S02]  /*00c0*/  ISETP.NE.OR P0, PT, RZ, UR4, !P0 ;  /* 0x00000004ff007c0c */ /* 0x000fe4000c705670 */
[----:B------:R-:W-:-:S04]  /*00d0*/  ULEA.HI UR5, UR5, UR4, URZ, 0x2 ;  /* 0x0000000405057291 */ /* 0x000fc8000f8f103f */
[----:B------:R-:W-:-:S04]  /*00e0*/  ULOP3.LUT UR5, UR5, 0xfffffffc, URZ, 0xc0, !UPT ;  /* 0xfffffffc05057892 */ /* 0x000fc8000f8ec03f */
[----:B------:R-:W-:-:S03]  /*00f0*/  UIADD3 UR8, UR4, -UR5, URZ ;  /* 0x8000000504087290 */ /* 0x000fc6000fffe03f */
[----:B------:R-:W-:Y:S09]  /*0100*/  @P0 BRA `(.L_x_1) ;  /* 0x0000000000200947 */ /* 0x000ff20003800000 */
[----:B------:R-:W-:Y:S02]  /*0110*/  ULDC.64 UR4, c[0x0][0x198] ;  /* 0x0000660000047ab9 */ /* 0x000fe40000000a00 */
[----:B------:R-:W-:Y:S02]  /*0120*/  UIADD3 UR10, UP0, UR4, 0xf0, URZ ;  /* 0x000000f0040a7890 */ /* 0x000fe4000ff1e03f */
[----:B------:R-:W-:Y:S02]  /*0130*/  UIADD3 UR4, UP1, UR4, 0x1f0, URZ ;  /* 0x000001f004047890 */ /* 0x000fe4000ff3e03f */
[----:B------:R-:W-:Y:S02]  /*0140*/  UIADD3.X UR11, URZ, UR5, URZ, UP0, !UPT ;  /* 0x000000053f0b7290 */ /* 0x000fe400087fe43f */
[----:B------:R-:W-:-:S07]  /*0150*/  UIADD3.X UR5, URZ, UR5, URZ, UP1, !UPT ;  /* 0x000000053f057290 */ /* 0x000fce0008ffe43f */
[----:B------:R0:W-:Y:S02]  /*0160*/  UTMACCTL.PF [UR10] ;  /* 0x000000000a0079b9 */ /* 0x0001e40008040000 */
[----:B------:R0:W-:Y:S02]  /*0170*/  UTMACCTL.PF [UR4] ;  /* 0x00000000040079b9 */ /* 0x0001e40008040000 */
[----:B0-----:R-:W-:Y:S01]  /*0180*/  NOP ;  /* 0x0000000000007918 */ /* 0x001fe20000000000 */
.L_x_1:
[----:B------:R-:W-:Y:S05]  /*0190*/  BSYNC B0 ;  /* 0x0000000000007941 */ /* 0x000fea0003800000 */
.L_x_0:
[----:B------:R-:W0:Y:S01]  /*01a0*/  SHFL.IDX PT, R2, R0, RZ, 0x1f ;  /* 0x00001fff00027589 */ /* 0x000e2200000e0000 */
[----:B------:R-:W-:Y:S01]  /*01b0*/  UISETP.NE.AND UP0, UPT, UR8, 0x3, UPT ;  /* 0x000000030800788c */ /* 0x000fe2000bf05270 */
[----:B------:R-:W-:Y:S01]  /*01c0*/  ISETP.NE.AND P1, PT, RZ, UR6, PT ;  /* 0x00000006ff007c0c */ /* 0x000fe2000bf25270 */
[----:B------:R-:W-:Y:S02]  /*01d0*/  UIADD3 UR10, UR6, -0x1, URZ ;  /* 0xffffffff060a7890 */ /* 0x000fe4000fffe03f */
[----:B------:R-:W-:Y:S02]  /*01e0*/  UISETP.EQ.OR UP0, UPT, UR8, URZ, !UP0 ;  /* 0x0000003f0800728c */ /* 0x000fe4000c702670 */
[----:B------:R-:W-:Y:S02]  /*01f0*/  UISETP.GE.U32.AND UP1, UPT, UR10, 0x2, UPT ;  /* 0x000000020a00788c */ /* 0x000fe4000bf26070 */
[----:B------:R-:W-:-:S04]  /*0200*/  UISETP.EQ.AND UP0, UPT, UR6, URZ, UP0 ;  /* 0x0000003f0600728c */ /* 0x000fc80008702270 */
[----:B------:R-:W-:-:S04]  /*0210*/  USEL UR13, URZ, 0x1, !UP0 ;  /* 0x000000013f0d7887 */ /* 0x000fc8000c000000 */
[----:B------:R-:W-:Y:S01]  /*0220*/  USEL UR13, UR13, 0x2, UP1 ;  /* 0x000000020d0d7887 */ /* 0x000fe20008800000 */
[----:B0-----:R-:W-:-:S13]  /*0230*/  ISETP.NE.AND P0, PT, R2, RZ, PT ;  /* 0x000000ff0200720c */ /* 0x001fda0003f05270 */
[----:B------:R-:W-:Y:S05]  /*0240*/  @P0 BRA `(.L_x_2) ;  /* 0x0000000000580947 */ /* 0x000fea0003800000 */
[----:B------:R-:W0:Y:S01]  /*0250*/  S2UR UR9, SR_CgaCtaId ;  /* 0x00000000000979c3 */ /* 0x000e220000008800 */
[----:B------:R-:W-:Y:S01]  /*0260*/  UMOV UR4, 0x400 ;  /* 0x0000040000047882 */ /* 0x000fe20000000000 */
[----:B------:R-:W-:Y:S01]  /*0270*/  UMOV UR5, 0x1 ;  /* 0x0000000100057882 */ /* 0x000fe20000000000 */
[----:B------:R-:W-:Y:S01]  /*0280*/  UMOV UR6, 0x100 ;  /* 0x0000010000067882 */ /* 0x000fe20000000000 */
[----:B------:R-:W-:Y:S01]  /*0290*/  ELECT P0, URZ, PT ;  /* 0x00000000003f782f */ /* 0x000fe20003800000 */
[----:B------:R-:W-:-:S04]  /*02a0*/  UIADD3 UR6, -UR6, 0x100000, URZ ;  /* 0x0010000006067890 */ /* 0x000fc8000fffe13f */
[----:B------:R-:W-:Y:S02]  /*02b0*/  USHF.L.U32 UR7, UR6, 0xb, URZ ;  /* 0x0000000b06077899 */ /* 0x000fe4000800063f */
[----:B------:R-:W-:Y:S02]  /*02c0*/  USHF.L.U32 UR6, UR6, 0x1, URZ ;  /* 0x0000000106067899 */ /* 0x000fe4000800063f */
[----:B0-----:R-:W-:Y:S02]  /*02d0*/  ULEA UR9, UR9, UR4, 0x18 ;  /* 0x0000000409097291 */ /* 0x001fe4000f8ec03f */
[----:B------:R-:W-:-:S04]  /*02e0*/  UIADD3 UR4, -UR5, 0x100000, URZ ;  /* 0x0010000005047890 */ /* 0x000fc8000fffe13f */
[----:B------:R-:W-:Y:S02]  /*02f0*/  USHF.L.U32 UR5, UR4, 0xb, URZ ;  /* 0x0000000b04057899 */ /* 0x000fe4000800063f */
[----:B------:R-:W-:Y:S01]  /*0300*/  USHF.L.U32 UR4, UR4, 0x1, URZ ;  /* 0x0000000104047899 */ /* 0x000fe2000800063f */
[----:B------:R-:W0:Y:S11]  /*0310*/  FENCE.VIEW.ASYNC.S ;  /* 0x00000000000073c6 */ /* 0x000e360000000000 */
[----:B0-----:R0:W1:Y:S01]  /*0320*/  SYNCS.EXCH.64 URZ, [UR9], UR4 ;  /* 0x00000004093f75b2 */ /* 0x0010620008000100 */
[----:B------:R0:W2:Y:S01]  /*0330*/  SYNCS.EXCH.64 URZ, [UR9+0x20], UR6 ;  /* 0x00002006093f75b2 */ /* 0x0000a20008000100 */
[----:B------:R0:W3:Y:S01]  /*0340*/  SYNCS.EXCH.64 URZ, [UR9+0x8], UR4 ;  /* 0x00000804093f75b2 */ /* 0x0000e20008000100 */
[----:B------:R0:W4:Y:S01]  /*0350*/  SYNCS.EXCH.64 URZ, [UR9+0x28], UR6 ;  /* 0x00002806093f75b2 */ /* 0x0001220008000100 */
[----:B------:R0:W0:Y:S01]  /*0360*/  SYNCS.EXCH.64 URZ, [UR9+0x10], UR4 ;  /* 0x00001004093f75b2 */ /* 0x0000220008000100 */
[----:B------:R0:W0:Y:S01]  /*0370*/  SYNCS.EXCH.64 URZ, [UR9+0x30], UR6 ;  /* 0x00003006093f75b2 */ /* 0x0000220008000100 */
[----:B------:R0:W0:Y:S01]  /*0380*/  SYNCS.EXCH.64 URZ, [UR9+0x18], UR4 ;  /* 0x00001804093f75b2 */ /* 0x0000220008000100 */
[----:B------:R0:W0:Y:S01]  /*0390*/  SYNCS.EXCH.64 URZ, [UR9+0x38], UR6 ;  /* 0x00003806093f75b2 */ /* 0x0000220008000100 */
[----:B------:R-:W-:Y:S01]  /*03a0*/  NOP ;  /* 0x0000000000007918 */ /* 0x000fe20000000000 */
.L_x_2:
[----:B------:R-:W5:Y:S01]  /*03b0*/  SHFL.IDX PT, R0, R0, RZ, 0x1f ;  /* 0x00001fff00007589 */ /* 0x000f6200000e0000 */
[----:B------:R-:W1:Y:S01]  /*03c0*/  LDC R2, c[0x0][0x65c] ;  /* 0x00019700ff027b82 */ /* 0x000e620000000800 */
[----:B------:R-:W-:Y:S01]  /*03d0*/  ELECT P0, URZ, PT ;  /* 0x00000000003f782f */ /* 0x000fe20003800000 */
[----:B------:R-:W-:Y:S01]  /*03e0*/  IMAD.MOV.U32 R3, RZ, RZ, RZ ;  /* 0x000000ffff037224 */ /* 0x000fe200078e00ff */
[----:B0-----:R-:W-:Y:S01]  /*03f0*/  UMOV UR4, 0x20 ;  /* 0x0000002000047882 */ /* 0x001fe20000000000 */
[----:B------:R-:W-:Y:S01]  /*0400*/  NOP ;  /* 0x0000000000007918 */ /* 0x000fe20000000000 */
[----:B------:R-:W-:Y:S01]  /*0410*/  NOP ;  /* 0x0000000000007918 */ /* 0x000fe20000000000 */
[----:B-----5:R-:W-:Y:S02]  /*0420*/  ISETP.NE.OR P0, PT, R0, RZ, !P0 ;  /* 0x000000ff0000720c */ /* 0x020fe40004705670 */
[----:B-1----:R-:W-:Y:S01]  /*0430*/  ISETP.NE.AND P3, PT, R2, 0x1, PT ;  /* 0x000000010200780c */ /* 0x002fe20003f65270 */
[----:B------:R-:W0:Y:S01]  /*0440*/  S2R R0, SR_CTAID.Y ;  /* 0x0000000000007919 */ /* 0x000e220000002600 */
[----:B------:R-:W1:Y:S09]  /*0450*/  S2R R2, SR_CTAID.X ;  /* 0x0000000000027919 */ /* 0x000e720000002500 */
[----:B------:R-:W-:Y:S01]  /*0460*/  VOTEU.ALL UP0, P0 ;  /* 0x00000000003f7886 */ /* 0x000fe20000000000 */
[----:B------:R-:W-:Y:S01]  /*0470*/  VOTEU.ALL UP1, P0 ;  /* 0x00000000003f7886 */ /* 0x000fe20000020000 */
[----:B------:R-:W1:Y:S01]  /*0480*/  @P3 LDC R7, c[0x0][0x10] ;  /* 0x00000400ff073b82 */ /* 0x000e620000000800 */
[----:B------:R-:W-:-:S02]  /*0490*/  @P3 IMAD.MOV.U32 R5, RZ, RZ, RZ ;  /* 0x000000ffff053224 */ /* 0x000fc400078e00ff */
[----:B------:R-:W-:Y:S01]  /*04a0*/  @P3 IMAD.MOV.U32 R11, RZ, RZ, RZ ;  /* 0x000000ffff0b3224 */ /* 0x000fe200078e00ff */
[----:B------:R-:W-:Y:S01]  /*04b0*/  @!UP0 UMOV UR6, 0x400 ;  /* 0x0000040000068882 */ /* 0x000fe20000000000 */
[----:B------:R-:W-:-:S04]  /*04c0*/  @!UP0 UIADD3 UR4, -UR4, 0x100000, URZ ;  /* 0x0010000004048890 */ /* 0x000fc8000fffe13f */
[----:B------:R-:W-:Y:S02]  /*04d0*/  @!UP0 USHF.L.U32 UR5, UR4, 0xb, URZ ;  /* 0x0000000b04058899 */ /* 0x000fe4000800063f */
[----:B------:R-:W-:Y:S01]  /*04e0*/  @!UP0 USHF.L.U32 UR4, UR4, 0x1, URZ ;  /* 0x0000000104048899 */ /* 0x000fe2000800063f */
[----:B------:R-:W5:Y:S08]  /*04f0*/  @!P3 LDC R9, c[0x0][0xc] ;  /* 0x00000300ff09bb82 */ /* 0x000f700000000800 */
[----:B------:R-:W2:Y:S01]  /*0500*/  @!UP0 S2UR UR7, SR_CgaCtaId ;  /* 0x00000000000789c3 */ /* 0x000ea20000008800 */
[----:B0-----:R-:W-:-:S04]  /*0510*/  @P3 IMAD.MOV.U32 R4, RZ, RZ, R0 ;  /* 0x000000ffff043224 */ /* 0x001fc800078e0000 */
[----:B-1----:R-:W-:-:S04]  /*0520*/  @P3 IMAD.WIDE.U32 R6, R2, R7, R4 ;  /* 0x0000000702063225 */ /* 0x002fc800078e0004 */
[----:B------:R-:W-:Y:S02]  /*0530*/  @P3 IMAD.MOV.U32 R16, RZ, RZ, R6 ;  /* 0x000000ffff103224 */ /* 0x000fe400078e0006 */
[----:B------:R-:W-:Y:S02]  /*0540*/  @P3 IMAD.IADD R17, R7, 0x1, R11 ;  /* 0x0000000107113824 */ /* 0x000fe400078e020b */
[----:B-----5:R-:W-:-:S04]  /*0550*/  @!P3 IMAD.WIDE.U32 R4, R9, R0, R2 ;  /* 0x000000000904b225 */ /* 0x020fc800078e0002 */
[----:B------:R-:W-:Y:S02]  /*0560*/  @!P3 IMAD.MOV.U32 R16, RZ, RZ, R4 ;  /* 0x000000ffff10b224 */ /* 0x000fe400078e0004 */
[----:B------:R-:W-:Y:S01]  /*0570*/  @!P3 IMAD.MOV.U32 R17, RZ, RZ, R5 ;  /* 0x000000ffff11b224 */ /* 0x000fe200078e0005 */
[----:B--2---:R-:W-:Y:S02]  /*0580*/  @!UP0 ULEA UR6, UR7, UR6, 0x18 ;  /* 0x0000000607068291 */ /* 0x004fe4000f8ec03f */
[----:B------:R0:W-:Y:S01]  /*0590*/  STL [R1+0x7c], R16 ;  /* 0x00007c1001007387 */ /* 0x0001e20000100800 */
[----:B------:R-:W-:-:S03]  /*05a0*/  VOTEU.ALL UP0, P0 ;  /* 0x00000000003f7886 */ /* 0x000fc60000000000 */
[----:B------:R0:W-:Y:S04]  /*05b0*/  STL [R1+0x78], R17 ;  /* 0x0000781101007387 */ /* 0x0001e80000100800 */
[----:B------:R-:W1:Y:S02]  /*05c0*/  FENCE.VIEW.ASYNC.S ;  /* 0x00000000000073c6 */ /* 0x000e640000000000 */
[----:B-1----:R0:W3:Y:S01]  /*05d0*/  @!UP0 SYNCS.EXCH.64 URZ, [UR6+0x50], UR4 ;  /* 0x00005004063f85b2 */ /* 0x0020e20008000100 */
[----:B------:R0:W3:Y:S01]  /*05e0*/  @!UP1 SYNCS.EXCH.64 URZ, [UR6+0x58], UR4 ;  /* 0x00005804063f95b2 */ /* 0x0000e20008000100 */
[----:B------:R-:W-:Y:S01]  /*05f0*/  NOP ;  /* 0x0000000000007918 */ /* 0x000fe20000000000 */
[----:B---34-:R-:W-:Y:S06]  /*0600*/  BAR.SYNC.DEFER_BLOCKING 0x0 ;  /* 0x0000000000007b1d */ /* 0x018fec0000010000 */
[----:B0-----:R-:W-:Y:S05]  /*0610*/  @!P1 BRA `(.L_x_3) ;  /* 0x000000e000709947 */ /* 0x001fea0003800000 */
[----:B------:R-:W-:-:S06]  /*0620*/  UISETP.GT.U32.AND UP0, UPT, UR10, 0x1, UPT ;  /* 0x000000010a00788c */ /* 0x000fcc000bf04070 */
[----:B------:R-:W-:-:S13]  /*0630*/  PLOP3.LUT P0, PT, PT, PT, UP0, 0x80, 0x0 ;  /* 0x000000000000781c */ /* 0x000fda0003f0f008 */
[----:B------:R-:W-:Y:S05]  /*0640*/  @P0 EXIT ;  /* 0x000000000000094d */ /* 0x000fea0003800000 */
[----:B------:R-:W-:Y:S01]  /*0650*/  IMAD.MOV.U32 R6, RZ, RZ, -0x1 ;  /* 0xffffffffff067424 */ /* 0x000fe200078e00ff */
[----:B------:R-:W-:Y:S01]  /*0660*/  ULDC.64 UR4, c[0x0][0x650] ;  /* 0x0001940000047ab9 */ /* 0x000fe20000000a00 */
[----:B------:R-:W-:Y:S01]  /*0670*/  IMAD.MOV.U32 R5, RZ, RZ, -0x1 ;  /* 0xffffffffff057424 */ /* 0x000fe200078e00ff */
[----:B------:R-:W-:Y:S01]  /*0680*/  ISETP.GE.U32.AND P0, PT, R16, UR4, PT ;  /* 0x0000000410007c0c */ /* 0x000fe2000bf06070 */
[----:B------:R-:W-:Y:S01]  /*0690*/  UMOV UR22, 0xffffffff ;  /* 0xffffffff00167882 */ /* 0x000fe20000000000 */
[----:B------:R0:W-:Y:S01]  /*06a0*/  STL [R1+0x84], R6 ;  /* 0x0000840601007387 */ /* 0x0001e20000100800 */
[----:B------:R-:W-:Y:S02]  /*06b0*/  PRMT R4, RZ, 0x7610, R4 ;  /* 0x00007610ff047816 */ /* 0x000fe40000000004 */
[----:B------:R-:W-:Y:S01]  /*06c0*/  ISETP.GE.U32.AND.EX P0, PT, R17, UR5, PT, P0 ;  /* 0x0000000511007c0c */ /* 0x000fe2000bf06100 */
[----:B------:R0:W-:-:S12]  /*06d0*/  STL [R1+0x80], R5 ;  /* 0x0000800501007387 */ /* 0x0001d80000100800 */
[----:B0-----:R-:W-:Y:S05]  /*06e0*/  @P0 BRA `(.L_x_4) ;  /* 0x0000000400680947 */ /* 0x001fea0003800000 */
[----:B------:R-:W0:Y:S01]  /*06f0*/  LDC.64 R12, c[0x0][0x628] ;  /* 0x00018a00ff0c7b82 */ /* 0x000e220000000a00 */
[----:B------:R-:W-:Y:S02]  /*0700*/  IMAD.MOV.U32 R4, RZ, RZ, R16 ;  /* 0x000000ffff047224 */ /* 0x000fe400078e0010 */
[----:B------:R-:W-:-:S05]  /*0710*/  IMAD.MOV.U32 R5, RZ, RZ, R17 ;  /* 0x000000ffff057224 */ /* 0x000fca00078e0011 */
[----:B------:R-:W1:Y:S08]  /*0720*/  LDC R10, c[0x0][0x630] ;  /* 0x00018c00ff0a7b82 */ /* 0x000e700000000800 */
[----:B------:R-:W2:Y:S01]  /*0730*/  LDC.64 R14, c[0x0][0x620] ;  /* 0x00018800ff0e7b82 */ /* 0x000ea20000000a00 */
[----:B0-----:R-:W-:-:S04]  /*0740*/  ISETP.NE.U32.AND P0, PT, R12, RZ, PT ;  /* 0x000000ff0c00720c */ /* 0x001fc80003f05070 */
[----:B------:R-:W-:-:S13]  /*0750*/  ISETP.NE.AND.EX P0, PT, R13, RZ, PT, P0 ;  /* 0x000000ff0d00720c */ /* 0x000fda0003f05300 */
[----:B-12---:R-:W-:Y:S05]  /*0760*/  @!P0 BRA `(.L_x_5) ;  /* 0x0000000000288947 */ /* 0x006fea0003800000 */
[----:B------:R-:W0:Y:S02]  /*0770*/  LDC R9, c[0x0][0x634] ;  /* 0x00018d00ff097b82 */ /* 0x000e240000000800 */
[----:B0-----:R-:W-:-:S05]  /*0780*/  IADD3 R9, P0, R16, R9, RZ ;  /* 0x0000000910097210 */ /* 0x001fca0007f1e0ff */
[----:B------:R-:W-:-:S04]  /*0790*/  IMAD.X R11, RZ, RZ, R17, P0 ;  /* 0x000000ffff0b7224 */ /* 0x000fc800000e0611 */
[----:B------:R-:W-:-:S04]  /*07a0*/  IMAD.WIDE.U32 R4, R11, R12, RZ ;  /* 0x0000000c0b047225 */ /* 0x000fc800078e00ff */
[----:B------:R-:W-:-:S04]  /*07b0*/  IMAD.WIDE.U32 R6, P0, R9, R13, R4 ;  /* 0x0000000d09067225 */ /* 0x000fc80007800004 */
[----:B------:R-:W-:-:S04]  /*07c0*/  IMAD.WIDE.U32 R4, R9, R12, RZ ;  /* 0x0000000c09047225 */ /* 0x000fc800078e00ff */
[----:B------:R-:W-:Y:S01]  /*07d0*/  IMAD.X R9, RZ, RZ, RZ, P0 ;  /* 0x000000ffff097224 */ /* 0x000fe200000e06ff */
[----:B------:R-:W-:Y:S01]  /*07e0*/  IADD3 RZ, P0, R5, R6, RZ ;  /* 0x0000000605ff7210 */ /* 0x000fe20007f1e0ff */
[----:B------:R-:W-:-:S04]  /*07f0*/  IMAD.MOV.U32 R8, RZ, RZ, R7 ;  /* 0x000000ffff087224 */ /* 0x000fc800078e0007 */
[----:B------:R-:W-:-:S08]  /*0800*/  IMAD.WIDE.U32.X R4, R11, R13, R8, P0 ;  /* 0x0000000d0b047225 */ /* 0x000fd000000e0408 */
.L_x_5:
[-CC-:B------:R-:W-:Y:S01]  /*0810*/  SHF.R.U64 R24, R4, R10.reuse, R5.reuse ;  /* 0x0000000a04187219 */ /* 0x180fe20000001205 */
[----:B------:R-:W0:Y:S01]  /*0820*/  LDC R8, c[0x0][0x618] ;  /* 0x00018600ff087b82 */ /* 0x000e220000000800 */
[----:B------:R-:W-:Y:S01]  /*0830*/  SHF.R.U32.HI R4, RZ, R10, R5 ;  /* 0x0000000aff047219 */ /* 0x000fe20000011605 */
[----:B------:R-:W-:Y:S01]  /*0840*/  ULDC UR4, c[0x0][0x150] ;  /* 0x0000540000047ab9 */ /* 0x000fe20000000800 */
[----:B------:R-:W-:Y:S01]  /*0850*/  IADD3 R9, P0, RZ, -R24, RZ ;  /* 0x80000018ff097210 */ /* 0x000fe20007f1e0ff */
[----:B------:R-:W-:Y:S01]  /*0860*/  IMAD.MOV.U32 R5, RZ, RZ, R17 ;  /* 0x000000ffff057224 */ /* 0x000fe200078e0011 */
[----:B------:R-:W-:-:S03]  /*0870*/  I2FP.F32.U32 R3, R2 ;  /* 0x0000000200037245 */ /* 0x000fc60000201000 */
[----:B------:R-:W1:Y:S01]  /*0880*/  LDC.64 R18, c[0x0][0x640] ;  /* 0x00019000ff127b82 */ /* 0x000e620000000a00 */
[----:B------:R-:W-:Y:S02]  /*0890*/  IMAD.X R11, RZ, RZ, ~R4, P0 ;  /* 0x000000ffff0b7224 */ /* 0x000fe400000e0e04 */
[----:B------:R-:W-:Y:S01]  /*08a0*/  FMUL R3, R3, UR4 ;  /* 0x0000000403037c20 */ /* 0x000fe20008400000 */
[----:B------:R-:W-:Y:S01]  /*08b0*/  IMAD.MOV.U32 R4, RZ, RZ, R16 ;  /* 0x000000ffff047224 */ /* 0x000fe200078e0010 */
[----:B------:R-:W-:Y:S01]  /*08c0*/  ULDC UR4, c[0x0][0x154] ;  /* 0x0000550000047ab9 */ /* 0x000fe20000000800 */
[-C--:B------:R-:W-:Y:S02]  /*08d0*/  IMAD R6, R11, R14.reuse, RZ ;  /* 0x0000000e0b067224 */ /* 0x080fe400078e02ff */
[C---:B------:R-:W-:Y:S01]  /*08e0*/  IMAD.WIDE.U32 R4, R9.reuse, R14, R4 ;  /* 0x0000000e09047225 */ /* 0x040fe200078e0004 */
[----:B------:R-:W2:Y:S01]  /*08f0*/  LDC R10, c[0x0][0x608] ;  /* 0x00018200ff0a7b82 */ /* 0x000ea20000000800 */
[----:B------:R-:W3:Y:S02]  /*0900*/  F2I.U32.TRUNC.NTZ R3, R3 ;  /* 0x0000000300037305 */ /* 0x000ee4000020f000 */
[----:B------:R-:W-:-:S04]  /*0910*/  IMAD R9, R9, R15, R6 ;  /* 0x0000000f09097224 */ /* 0x000fc800078e0206 */
[----:B------:R-:W-:Y:S01]  /*0920*/  IMAD.IADD R5, R5, 0x1, R9 ;  /* 0x0000000105057824 */ /* 0x000fe200078e0209 */
[----:B------:R-:W4:Y:S01]  /*0930*/  LDC R7, c[0x0][0x144] ;  /* 0x00005100ff077b82 */ /* 0x000f220000000800 */
[----:B------:R-:W-:-:S03]  /*0940*/  IMAD.MOV.U32 R9, RZ, RZ, 0x1 ;  /* 0x00000001ff097424 */ /* 0x000fc600078e00ff */
[----:B0-----:R-:W-:Y:S02]  /*0950*/  SHF.R.U64 R12, R4, R8, R5 ;  /* 0x00000008040c7219 */ /* 0x001fe40000001205 */
[----:B------:R-:W-:Y:S02]  /*0960*/  I2FP.F32.U32 R4, R0 ;  /* 0x0000000000047245 */ /* 0x000fe40000201000 */
[----:B------:R-:W0:Y:S01]  /*0970*/  LDC R14, c[0x0][0x658] ;  /* 0x00019600ff0e7b82 */ /* 0x000e220000000800 */
[----:B-1----:R-:W-:Y:S01]  /*0980*/  ISETP.NE.U32.AND P0, PT, R18, RZ, PT ;  /* 0x000000ff1200720c */ /* 0x002fe20003f05070 */
[----:B---3--:R-:W-:Y:S02]  /*0990*/  IMAD.MOV R6, RZ, RZ, -R3 ;  /* 0x000000ffff067224 */ /* 0x008fe400078e0a03 */
[----:B------:R-:W-:Y:S01]  /*09a0*/  FMUL R4, R4, UR4 ;  /* 0x0000000404047c20 */ /* 0x000fe20008400000 */
[----:B------:R-:W-:Y:S01]  /*09b0*/  SHF.R.U32.HI R3, RZ, R8, R5 ;  /* 0x00000008ff037219 */ /* 0x000fe20000011605 */
[----:B------:R-:W-:Y:S01]  /*09c0*/  IMAD.MOV.U32 R5, RZ, RZ, -0x1 ;  /* 0xffffffffff057424 */ /* 0x000fe200078e00ff */
[----:B------:R-:W-:Y:S01]  /*09d0*/  ISETP.NE.AND.EX P0, PT, R19, RZ, PT, P0 ;  /* 0x000000ff1300720c */ /* 0x000fe20003f05300 */
[----:B------:R1:W3:Y:S01]  /*09e0*/  F2I.U32.TRUNC.NTZ R11, R4 ;  /* 0x00000004000b7305 */ /* 0x0002e2000020f000 */
[----:B------:R-:W1:Y:S01]  /*09f0*/  LDC R13, c[0x0][0x148] ;  /* 0x00005200ff0d7b82 */ /* 0x000e620000000800 */
[----:B--2---:R-:W-:-:S02]  /*0a00*/  SHF.R.U64 R23, R12, R10, R3 ;  /* 0x0000000a0c177219 */ /* 0x004fc40000001203 */
[----:B------:R-:W-:-:S05]  /*0a10*/  SHF.R.U32.HI R3, RZ, R10, R3 ;  /* 0x0000000aff037219 */ /* 0x000fca0000011603 */
[----:B------:R-:W2:Y:S01]  /*0a20*/  LDC R17, c[0x0][0x600] ;  /* 0x00018000ff117b82 */ /* 0x000ea20000000800 */
[----:B----4-:R-:W-:-:S07]  /*0a30*/  IMAD R8, R7, R6, R2 ;  /* 0x0000000607087224 */ /* 0x010fce00078e0202 */
[----:B------:R-:W4:Y:S01]  /*0a40*/  LDC R16, c[0x0][0x648] ;  /* 0x00019200ff107b82 */ /* 0x000f220000000800 */
[-C--:B0-----:R-:W-:Y:S02]  /*0a50*/  SHF.L.U32 R2, R5, R14.reuse, RZ ;  /* 0x0000000e05027219 */ /* 0x081fe400000006ff */
[--C-:B------:R-:W-:Y:S02]  /*0a60*/  SHF.R.U64 R22, R23, R14, R3.reuse ;  /* 0x0000000e17167219 */ /* 0x100fe40000001203 */
[----:B------:R-:W-:Y:S02]  /*0a70*/  LOP3.LUT R10, RZ, R2, RZ, 0x33, !PT ;  /* 0x00000002ff0a7212 */ /* 0x000fe400078e33ff */
[-C--:B------:R-:W-:Y:S01]  /*0a80*/  SHF.R.U32.HI R3, RZ, R14.reuse, R3 ;  /* 0x0000000eff037219 */ /* 0x080fe20000011603 */
[----:B------:R-:W0:Y:S01]  /*0a90*/  LDC R21, c[0x0][0x638] ;  /* 0x00018e00ff157b82 */ /* 0x000e220000000800 */
[----:B------:R-:W-:Y:S01]  /*0aa0*/  SHF.L.U32 R9, R9, R14, RZ ;  /* 0x0000000e09097219 */ /* 0x000fe200000006ff */
[----:B------:R-:W-:-:S06]  /*0ab0*/  IMAD.MOV.U32 R2, RZ, RZ, R22 ;  /* 0x000000ffff027224 */ /* 0x000fcc00078e0016 */
[----:B------:R-:W0:Y:S01]  /*0ac0*/  LDC R20, c[0x0][0x610] ;  /* 0x00018400ff147b82 */ /* 0x000e220000000800 */
[----:B-1-3--:R-:W-:Y:S05]  /*0ad0*/  @!P0 BRA `(.L_x_6) ;  /* 0x0000000000288947 */ /* 0x00afea0003800000 */
[----:B------:R-:W1:Y:S02]  /*0ae0*/  LDC R7, c[0x0][0x64c] ;  /* 0x00019300ff077b82 */ /* 0x000e640000000800 */
[----:B-1----:R-:W-:-:S05]  /*0af0*/  IADD3 R7, P0, R22, R7, RZ ;  /* 0x0000000716077210 */ /* 0x002fca0007f1e0ff */
        /* <DEDUP_REMOVED lines=8> */
.L_x_6:
[----:B----4-:R-:W-:Y:S01]  /*0b80*/  SHF.R.U64 R2, R2, R16, R3 ;  /* 0x0000001002027219 */ /* 0x010fe20000001203 */
[----:B--2---:R-:W-:Y:S01]  /*0b90*/  VIADD R3, R17, 0xffffffff ;  /* 0xffffffff11037836 */ /* 0x004fe20000000000 */
[----:B------:R-:W-:Y:S01]  /*0ba0*/  LOP3.LUT R10, R23, R10, RZ, 0xc0, !PT ;  /* 0x0000000a170a7212 */ /* 0x000fe200078ec0ff */
[----:B------:R-:W-:Y:S01]  /*0bb0*/  IMAD.MOV R11, RZ, RZ, -R11 ;  /* 0x000000ffff0b7224 */ /* 0x000fe200078e0a0b */
[----:B------:R-:W-:Y:S01]  /*0bc0*/  R2UR UR22, R24 ;  /* 0x00000000181672ca */ /* 0x000fe200000e0000 */
[----:B------:R-:W-:Y:S01]  /*0bd0*/  IMAD.MOV R4, RZ, RZ, -R2 ;  /* 0x000000ffff047224 */ /* 0x000fe200078e0a02 */
[----:B------:R-:W-:Y:S01]  /*0be0*/  LOP3.LUT R3, R12, R3, RZ, 0xc0, !PT ;  /* 0x000000030c037212 */ /* 0x000fe200078ec0ff */
[----:B------:R-:W-:Y:S02]  /*0bf0*/  @P3 IMAD R8, R13, R11, R0 ;  /* 0x0000000b0d083224 */ /* 0x000fe400078e0200 */
[----:B------:R-:W-:Y:S02]  /*0c00*/  IMAD R9, R9, R2, R10 ;  /* 0x0000000209097224 */ /* 0x000fe400078e020a */
[----:B0-----:R-:W-:-:S02]  /*0c10*/  IMAD R0, R4, R21, R22 ;  /* 0x0000001504007224 */ /* 0x001fc400078e0216 */
[----:B------:R-:W-:Y:S02]  /*0c20*/  IMAD R8, R9, R20, R8 ;  /* 0x0000001409087224 */ /* 0x000fe400078e0208 */
[----:B------:R-:W-:Y:S02]  /*0c30*/  IMAD R3, R0, R17, R3 ;  /* 0x0000001100037224 */ /* 0x000fe400078e0203 */
[----:B------:R-:W-:-:S03]  /*0c40*/  IMAD.MOV.U32 R4, RZ, RZ, 0x1 ;  /* 0x00000001ff047424 */ /* 0x000fc600078e00ff */
[----:B------:R-:W-:Y:S02]  /*0c50*/  SEL R2, R3, R8, !P3 ;  /* 0x0000000803027207 */ /* 0x000fe40005800000 */
[----:B------:R-:W-:-:S03]  /*0c60*/  SEL R0, R8, R3, !P3 ;  /* 0x0000000308007207 */ /* 0x000fc60005800000 */
[----:B------:R0:W-:Y:S04]  /*0c70*/  STL [R1+0x80], R2 ;  /* 0x0000800201007387 */ /* 0x0001e80000100800 */
[----:B------:R0:W-:Y:S02]  /*0c80*/  STL [R1+0x84], R0 ;  /* 0x0000840001007387 */ /* 0x0001e40000100800 */
.L_x_4:
[----:B------:R-:W-:-:S08]  /*0c90*/  NOP ;  /* 0x0000000000007918 */ /* 0x000fd00000000000 */
[----:B------:R-:W1:Y:S02]  /*0ca0*/  USETMAXREG.TRY_ALLOC.CTAPOOL UP0, 0xe8 ;  /* 0x000000e8000079c8 */ /* 0x000e640008000600 */
[----:B-1----:R-:W-:-:S13]  /*0cb0*/  PLOP3.LUT P0, PT, PT, PT, UP0, 0x80, 0x0 ;  /* 0x000000000000781c */ /* 0x002fda0003f0f008 */
[----:B------:R-:W-:Y:S05]  /*0cc0*/  @!P0 BRA `(.L_x_4) ;  /* 0xfffffffc00f08947 */ /* 0x000fea000383ffff */
[----:B------:R-:W-:Y:S01]  /*0cd0*/  ULDC.64 UR4, c[0x0][0x598] ;  /* 0x0001660000047ab9 */ /* 0x000fe20000000a00 */
[----:B------:R-:W-:Y:S01]  /*0ce0*/  ULDC.64 UR18, c[0x0][0x208] ;  /* 0x0000820000127ab9 */ /* 0x000fe20000000a00 */
[----:B------:R-:W-:-:S04]  /*0cf0*/  ISETP.NE.U32.AND P0, PT, RZ, UR4, PT ;  /* 0x00000004ff007c0c */ /* 0x000fc8000bf05070 */
[----:B------:R-:W-:-:S13]  /*0d00*/  ISETP.NE.AND.EX P0, PT, RZ, UR5, PT, P0 ;  /* 0x00000005ff007c0c */ /* 0x000fda000bf05300 */
[----:B------:R-:W-:Y:S05]  /*0d10*/  @!P0 BRA `(.L_x_7) ;  /* 0x0000000000208947 */ /* 0x000fea0003800000 */
[----:B0-----:R-:W0:Y:S02]  /*0d20*/  LDC.64 R2, c[0x0][0x598] ;  /* 0x00016600ff027b82 */ /* 0x001e240000000a00 */
[----:B0-----:R-:W2:Y:S02]  /*0d30*/  LDG.E.64 R2, desc[UR18][R2.64] ;  /* 0x0000001202027981 */ /* 0x001ea4000c1e1b00 */
[----:B--2---:R-:W-:-:S04]  /*0d40*/  ISETP.NE.U32.AND P0, PT, R2, RZ, PT ;  /* 0x000000ff0200720c */ /* 0x004fc80003f05070 */
[----:B------:R-:W-:-:S13]  /*0d50*/  ISETP.NE.AND.EX P0, PT, R3, RZ, PT, P0 ;  /* 0x000000ff0300720c */ /* 0x000fda0003f05300 */
[----:B------:R-:W-:Y:S05]  /*0d60*/  @!P0 BRA `(.L_x_7) ;  /* 0x00000000000c8947 */ /* 0x000fea0003800000 */
[----:B------:R-:W2:Y:S02]  /*0d70*/  LD.E R2, desc[UR18][R2.64] ;  /* 0x0000001202027980 */ /* 0x000ea4000c101900 */
[----:B--2---:R-:W-:Y:S01]  /*0d80*/  R2UR UR20, R2 ;  /* 0x00000000021472ca */ /* 0x004fe200000e0000 */
[----:B------:R-:W-:-:S14]  /*0d90*/  BRA `(.L_x_8) ;  /* 0x0000000000247947 */ /* 0x000fdc0003800000 */
.L_x_7:
[----:B------:R-:W-:Y:S02]  /*0da0*/  ULDC.64 UR4, c[0x0][0x588] ;  /* 0x0001620000047ab9 */ /* 0x000fe40000000a00 */
[----:B------:R-:W-:-:S04]  /*0db0*/  ISETP.NE.U32.AND P0, PT, RZ, UR4, PT ;  /* 0x00000004ff007c0c */ /* 0x000fc8000bf05070 */
[----:B------:R-:W-:-:S13]  /*0dc0*/  ISETP.NE.AND.EX P0, PT, RZ, UR5, PT, P0 ;  /* 0x00000005ff007c0c */ /* 0x000fda000bf05300 */
[----:B------:R-:W-:Y:S05]  /*0dd0*/  @!P0 BRA `(.L_x_9) ;  /* 0x0000000000108947 */ /* 0x000fea0003800000 */
[----:B0-----:R-:W0:Y:S02]  /*0de0*/  LDC.64 R2, c[0x0][0x588] ;  /* 0x00016200ff027b82 */ /* 0x001e240000000a00 */
[----:B0-----:R-:W2:Y:S02]  /*0df0*/  LDG.E R2, desc[UR18][R2.64] ;  /* 0x0000001202027981 */ /* 0x001ea4000c1e1900 */
[----:B--2---:R-:W-:Y:S01]  /*0e00*/  R2UR UR20, R2 ;  /* 0x00000000021472ca */ /* 0x004fe200000e0000 */
[----:B------:R-:W-:-:S14]  /*0e10*/  BRA `(.L_x_8) ;  /* 0x0000000000047947 */ /* 0x000fdc0003800000 */
.L_x_9:
[----:B------:R-:W-:-:S05]  /*0e20*/  ULDC UR20, c[0x0][0x580] ;  /* 0x0001600000147ab9 */ /* 0x000fca0000000800 */
.L_x_8:
[----:B------:R-:W-:Y:S02]  /*0e30*/  ULDC.64 UR4, c[0x0][0x5a0] ;  /* 0x0001680000047ab9 */ /* 0x000fe40000000a00 */
        /* <DEDUP_REMOVED lines=11> */
.L_x_10:
        /* <DEDUP_REMOVED lines=8> */
.L_x_12:
[----:B------:R-:W-:-:S05]  /*0f70*/  ULDC UR21, c[0x0][0x584] ;  /* 0x0001610000157ab9 */ /* 0x000fca0000000800 */
.L_x_11:
[----:B------:R-:W-:-:S13]  /*0f80*/  LOP3.LUT P0, RZ, R4, 0xff, RZ, 0xc0, !PT ;  /* 0x000000ff04ff7812 */ /* 0x000fda000780c0ff */
[----:B------:R-:W-:Y:S05]  /*0f90*/  @!P0 EXIT ;  /* 0x000000000000894d */ /* 0x000fea0003800000 */
[----:B------:R-:W-:Y:S01]  /*0fa0*/  ULDC UR4, c[0x0][0x28c] ;  /* 0x0000a30000047ab9 */ /* 0x000fe20000000800 */
[----:B------:R-:W-:Y:S02]  /*0fb0*/  ULOP3.LUT UR23, UR13, 0x1, URZ, 0xfc, !UPT ;  /* 0x000000010d177892 */ /* 0x000fe4000f8efc3f */
[----:B------:R-:W-:-:S04]  /*0fc0*/  UIADD3 UR4, UR4, 0x1f, URZ ;  /* 0x0000001f04047890 */ /* 0x000fc8000fffe03f */
[----:B------:R-:W-:-:S04]  /*0fd0*/  USHF.R.S32.HI UR5, URZ, 0x1f, UR4 ;  /* 0x0000001f3f057899 */ /* 0x000fc80008011404 */
[----:B------:R-:W-:-:S03]  /*0fe0*/  ULEA.HI UR5, UR5, UR4, URZ, 0x5 ;  /* 0x0000000405057291 */ /* 0x000fc6000f8f283f */
[----:B------:R-:W-:Y:S01]  /*0ff0*/  UMOV UR4, URZ ;  /* 0x0000003f00047c82 */ /* 0x000fe20008000000 */
[----:B------:R-:W-:-:S03]  /*1000*/  USHF.R.S32.HI UR12, URZ, 0x5, UR5 ;  /* 0x000000053f0c7899 */ /* 0x000fc60008011405 */
[----:B------:R-:W-:-:S09]  /*1010*/  UMOV UR5, URZ ;  /* 0x0000003f00057c82 */ /* 0x000fd20008000000 */
.L_x_293:
[----:B0-----:R-:W0:Y:S01]  /*1020*/  S2R R0, SR_TID.X ;  /* 0x0000000000007919 */ /* 0x001e220000002100 */
[----:B-1----:R-:W1:Y:S01]  /*1030*/  S2UR UR11, SR_CgaCtaId ;  /* 0x00000000000b79c3 */ /* 0x002e620000008800 */
[----:B------:R-:W-:Y:S01]  /*1040*/  UMOV UR14, 0x400 ;  /* 0x00000400000e7882 */ /* 0x000fe20000000000 */
[----:B------:R-:W-:Y:S01]  /*1050*/  UMOV UR6, URZ ;  /* 0x0000003f00067c82 */ /* 0x000fe20008000000 */
[----:B------:R-:W-:Y:S01]  /*1060*/  STL [R1+0x74], RZ ;  /* 0x000074ff01007387 */ /* 0x000fe20000100800 */
[----:B------:R-:W-:Y:S01]  /*1070*/  UMOV UR7, URZ ;  /* 0x0000003f00077c82 */ /* 0x000fe20008000000 */
[----:B------:R-:W-:Y:S01]  /*1080*/  UMOV UR8, URZ ;  /* 0x0000003f00087c82 */ /* 0x000fe20008000000 */
[----:B------:R-:W-:Y:S01]  /*1090*/  UMOV UR16, UR5 ;  /* 0x0000000500107c82 */ /* 0x000fe20008000000 */
[----:B------:R-:W-:Y:S01]  /*10a0*/  STL [R1+0x70], RZ ;  /* 0x000070ff01007387 */ /* 0x000fe20000100800 */
[----:B--2---:R-:W2:Y:S01]  /*10b0*/  LDC R2, c[0x0][0x28c] ;  /* 0x0000a300ff027b82 */ /* 0x004ea20000000800 */
[----:B------:R-:W-:-:S02]  /*10c0*/  CS2R R4, SRZ ;  /* 0x0000000000047805 */ /* 0x000fc4000001ff00 */
[----:B------:R-:W-:Y:S01]  /*10d0*/  CS2R R6, SRZ ;  /* 0x0000000000067805 */ /* 0x000fe2000001ff00 */
[----:B------:R-:W-:Y:S01]  /*10e0*/  STL [R1+0x6c], RZ ;  /* 0x00006cff01007387 */ /* 0x000fe20000100800 */
[----:B------:R-:W-:Y:S02]  /*10f0*/  CS2R R8, SRZ ;  /* 0x0000000000087805 */ /* 0x000fe4000001ff00 */
[----:B------:R-:W-:Y:S02]  /*1100*/  CS2R R10, SRZ ;  /* 0x00000000000a7805 */ /* 0x000fe4000001ff00 */
[----:B------:R-:W-:Y:S01]  /*1110*/  CS2R R12, SRZ ;  /* 0x00000000000c7805 */ /* 0x000fe2000001ff00 */
[----:B------:R-:W-:Y:S01]  /*1120*/  STL [R1+0x68], RZ ;  /* 0x000068ff01007387 */ /* 0x000fe20000100800 */
[----:B------:R-:W-:Y:S02]  /*1130*/  CS2R R14, SRZ ;  /* 0x00000000000e7805 */ /* 0x000fe4000001ff00 */
[----:B------:R-:W-:-:S02]  /*1140*/  CS2R R16, SRZ ;  /* 0x0000000000107805 */ /* 0x000fc4000001ff00 */
[----:B------:R-:W-:Y:S01]  /*1150*/  CS2R R18, SRZ ;  /* 0x0000000000127805 */ /* 0x000fe2000001ff00 */
[----:B------:R-:W-:Y:S01]  /*1160*/  STL [R1+0x64], RZ ;  /* 0x000064ff01007387 */ /* 0x000fe20000100800 */
[----:B------:R-:W-:Y:S02]  /*1170*/  CS2R R20, SRZ ;  /* 0x0000000000147805 */ /* 0x000fe4000001ff00 */
[----:B------:R-:W-:Y:S02]  /*1180*/  CS2R R22, SRZ ;  /* 0x0000000000167805 */ /* 0x000fe4000001ff00 */
[----:B------:R-:W-:Y:S01]  /*1190*/  CS2R R152, SRZ ;  /* 0x0000000000987805 */ /* 0x000fe2000001ff00 */
[----:B------:R-:W-:Y:S01]  /*11a0*/  STL [R1+0x60], RZ ;  /* 0x000060ff01007387 */ /* 0x000fe20000100800 */
[----:B-1----:R-:W-:Y:S01]  /*11b0*/  ULEA UR14, UR11, UR14, 0x18 ;  /* 0x0000000e0b0e7291 */ /* 0x002fe2000f8ec03f */
[----:B------:R-:W-:Y:S02]  /*11c0*/  CS2R R154, SRZ ;  /* 0x00000000009a7805 */ /* 0x000fe4000001ff00 */
[----:B------:R-:W-:Y:S01]  /*11d0*/  CS2R R156, SRZ ;  /* 0x00000000009c7805 */ /* 0x000fe2000001ff00 */
[----:B------:R-:W-:Y:S01]  /*11e0*/  STL [R1+0x5c], RZ ;  /* 0x00005cff01007387 */ /* 0x000fe20000100800 */
[----:B------:R-:W-:-:S02]  /*11f0*/  CS2R R158, SRZ ;  /* 0x00000000009e7805 */ /* 0x000fc4000001ff00 */
[----:B------:R-:W-:Y:S02]  /*1200*/  CS2R R160, SRZ ;  /* 0x0000000000a07805 */ /* 0x000fe4000001ff00 */
[----:B------:R-:W-:Y:S02]  /*1210*/  CS2R R162, SRZ ;  /* 0x0000000000a27805 */ /* 0x000fe4000001ff00 */
[----:B0-----:R-:W-:Y:S01]  /*1220*/  LOP3.LUT R0, R0, 0x80, RZ, 0xc0, !PT ;  /* 0x0000008000007812 */ /* 0x001fe200078ec0ff */
[----:B------:R-:W-:Y:S01]  /*1230*/  STL [R1+0x58], RZ ;  /* 0x000058ff01007387 */ /* 0x000fe20000100800 */
[----:B--2---:R-:W-:Y:S02]  /*1240*/  ISETP.GE.AND P0, PT, R2, 0x1, PT ;  /* 0x000000010200780c */ /* 0x004fe40003f06270 */
[----:B------:R-:W-:Y:S02]  /*1250*/  CS2R R2, SRZ ;  /* 0x0000000000027805 */ /* 0x000fe4000001ff00 */
[----:B------:R-:W-:Y:S01]  /*1260*/  SHF.R.U32.HI R0, RZ, 0x7, R0 ;  /* 0x00000007ff007819 */ /* 0x000fe20000011600 */
[----:B------:R-:W-:Y:S01]  /*1270*/  STL [R1+0x54], RZ ;  /* 0x000054ff01007387 */ /* 0x000fe20000100800 */
[----:B------:R-:W-:-:S02]  /*1280*/  CS2R R164, SRZ ;  /* 0x0000000000a47805 */ /* 0x000fc4000001ff00 */
[----:B------:R-:W-:Y:S02]  /*1290*/  CS2R R166, SRZ ;  /* 0x0000000000a67805 */ /* 0x000fe4000001ff00 */
[----:B------:R-:W-:Y:S01]  /*12a0*/  CS2R R168, SRZ ;  /* 0x0000000000a87805 */ /* 0x000fe2000001ff00 */
[----:B------:R-:W-:Y:S01]  /*12b0*/  STL [R1+0x50], RZ ;  /* 0x000050ff01007387 */ /* 0x000fe20000100800 */
[----:B------:R-:W-:Y:S02]  /*12c0*/  CS2R R170, SRZ ;  /* 0x0000000000aa7805 */ /* 0x000fe4000001ff00 */
[----:B------:R-:W-:Y:S02]  /*12d0*/  CS2R R172, SRZ ;  /* 0x0000000000ac7805 */ /* 0x000fe4000001ff00 */
[----:B------:R-:W-:Y:S01]  /*12e0*/  CS2R R174, SRZ ;  /* 0x0000000000ae7805 */ /* 0x000fe2000001ff00 */
[----:B------:R-:W0:Y:S01]  /*12f0*/  SHFL.IDX PT, R0, R0, RZ, 0x1f ;  /* 0x00001fff00007589 */ /* 0x000e2200000e0000 */
[----:B------:R-:W-:-:S02]  /*1300*/  CS2R R176, SRZ ;  /* 0x0000000000b07805 */ /* 0x000fc4000001ff00 */
[----:B------:R-:W-:Y:S02]  /*1310*/  CS2R R178, SRZ ;  /* 0x0000000000b27805 */ /* 0x000fe4000001ff00 */
[----:B------:R-:W-:Y:S01]  /*1320*/  CS2R R180, SRZ ;  /* 0x0000000000b47805 */ /* 0x000fe2000001ff00 */
[----:B------:R1:W-:Y:S01]  /*1330*/  STL [R1+0x4c], RZ ;  /* 0x00004cff01007387 */ /* 0x0003e20000100800 */
[----:B------:R-:W-:Y:S02]  /*1340*/  CS2R R182, SRZ ;  /* 0x0000000000b67805 */ /* 0x000fe4000001ff00 */
[----:B------:R-:W-:Y:S02]  /*1350*/  CS2R R184, SRZ ;  /* 0x0000000000b87805 */ /* 0x000fe4000001ff00 */
[----:B------:R-:W-:Y:S01]  /*1360*/  CS2R R186, SRZ ;  /* 0x0000000000ba7805 */ /* 0x000fe2000001ff00 */
[----:B------:R1:W-:Y:S01]  /*1370*/  STL [R1+0x48], RZ ;  /* 0x000048ff01007387 */ /* 0x0003e20000100800 */
        /* <DEDUP_REMOVED lines=14> */
[----:B------:R-:W-:Y:S02]  /*1460*/  CS2R R210, SRZ ;  /* 0x0000000000d27805 */ /* 0x000fe4000001ff00 */
[----:B0-----:R-:W-:Y:S01]  /*1470*/  R2UR UR9, R0 ;  /* 0x00000000000972ca */ /* 0x001fe200000e0000 */
[----:B------:R1:W-:Y:S01]  /*1480*/  STL [R1+0x38], RZ ;  /* 0x000038ff01007387 */ /* 0x0003e20000100800 */
[----:B------:R-:W-:Y:S01]  /*1490*/  IMAD.MOV.U32 R0, RZ, RZ, RZ ;  /* 0x000000ffff007224 */ /* 0x000fe200078e00ff */
[----:B------:R-:W-:-:S02]  /*14a0*/  CS2R R212, SRZ ;  /* 0x0000000000d47805 */ /* 0x000fc4000001ff00 */
[----:B------:R-:W-:Y:S01]  /*14b0*/  CS2R R214, SRZ ;  /* 0x0000000000d67805 */ /* 0x000fe2000001ff00 */
[----:B------:R1:W-:Y:S01]  /*14c0*/  STL [R1+0x34], RZ ;  /* 0x000034ff01007387 */ /* 0x0003e20000100800 */
[----:B------:R-:W-:Y:S02]  /*14d0*/  CS2R R216, SRZ ;  /* 0x0000000000d87805 */ /* 0x000fe4000001ff00 */
[----:B------:R-:W-:Y:S02]  /*14e0*/  CS2R R218, SRZ ;  /* 0x0000000000da7805 */ /* 0x000fe4000001ff00 */
[----:B------:R-:W-:Y:S01]  /*14f0*/  CS2R R220, SRZ ;  /* 0x0000000000dc7805 */ /* 0x000fe2000001ff00 */
[----:B------:R1:W-:Y:S01]  /*1500*/  STL [R1+0x30], RZ ;  /* 0x000030ff01007387 */ /* 0x0003e20000100800 */
[----:B------:R-:W-:Y:S02]  /*1510*/  CS2R R222, SRZ ;  /* 0x0000000000de7805 */ /* 0x000fe4000001ff00 */
[----:B------:R-:W-:Y:S01]  /*1520*/  CS2R R224, SRZ ;  /* 0x0000000000e07805 */ /* 0x000fe2000001ff00 */
[----:B------:R-:W-:Y:S01]  /*1530*/  IMAD.MOV.U32 R226, RZ, RZ, RZ ;  /* 0x000000ffffe27224 */ /* 0x000fe200078e00ff */
[----:B------:R1:W-:Y:S01]  /*1540*/  STL [R1+0x2c], RZ ;  /* 0x00002cff01007387 */ /* 0x0003e20000100800 */
[----:B------:R-:W-:Y:S01]  /*1550*/  ULEA.HI UR10, UR9, UR9, URZ, 0x1 ;  /* 0x00000009090a7291 */ /* 0x000fe2000f8f083f */
[----:B------:R-:W-:Y:S01]  /*1560*/  IMAD.U32 R227, RZ, RZ, UR4 ;  /* 0x00000004ffe37e24 */ /* 0x000fe2000f8e00ff */
[----:B------:R-:W-:Y:S01]  /*1570*/  CS2R R24, SRZ ;  /* 0x0000000000187805 */ /* 0x000fe2000001ff00 */
[----:B------:R1:W-:Y:S01]  /*1580*/  STL [R1+0x28], RZ ;  /* 0x000028ff01007387 */ /* 0x0003e20000100800 */
[----:B------:R-:W-:Y:S01]  /*1590*/  ULOP3.LUT UR10, UR10, 0x1ffffe, URZ, 0xc0, !UPT ;  /* 0x001ffffe0a0a7892 */ /* 0x000fe2000f8ec03f */
[----:B------:R-:W-:-:S02]  /*15a0*/  CS2R R26, SRZ ;  /* 0x00000000001a7805 */ /* 0x000fc4000001ff00 */
[----:B------:R-:W-:Y:S01]  /*15b0*/  CS2R R28, SRZ ;  /* 0x00000000001c7805 */ /* 0x000fe2000001ff00 */
[----:B------:R1:W-:Y:S01]  /*15c0*/  STL [R1+0x24], RZ ;  /* 0x000024ff01007387 */ /* 0x0003e20000100800 */
[----:B------:R-:W-:Y:S01]  /*15d0*/  UIADD3 UR10, UR9, -UR10, URZ ;  /* 0x8000000a090a7290 */ /* 0x000fe2000fffe03f */
[----:B---34-:R-:W-:Y:S02]  /*15e0*/  CS2R R30, SRZ ;  /* 0x00000000001e7805 */ /* 0x018fe4000001ff00 */
[----:B------:R-:W-:Y:S01]  /*15f0*/  CS2R R32, SRZ ;  /* 0x0000000000207805 */ /* 0x000fe2000001ff00 */
[----:B------:R1:W-:Y:S01]  /*1600*/  STL [R1+0x20], RZ ;  /* 0x000020ff01007387 */ /* 0x0003e20000100800 */
[----:B------:R-:W-:Y:S01]  /*1610*/  ULEA UR10, UR10, UR14, 0xb ;  /* 0x0000000e0a0a7291 */ /* 0x000fe2000f8e583f */
[----:B------:R-:W-:Y:S02]  /*1620*/  CS2R R34, SRZ ;  /* 0x0000000000227805 */ /* 0x000fe4000001ff00 */
[----:B------:R-:W-:Y:S01]  /*1630*/  CS2R R36, SRZ ;  /* 0x0000000000247805 */ /* 0x000fe2000001ff00 */
[----:B------:R1:W-:Y:S01]  /*1640*/  STL [R1+0x1c], RZ ;  /* 0x00001cff01007387 */ /* 0x0003e20000100800 */
[----:B------:R-:W-:Y:S01]  /*1650*/  UIADD3 UR10, UR10, 0x100, URZ ;  /* 0x000001000a0a7890 */ /* 0x000fe2000fffe03f */
[----:B------:R-:W-:-:S02]  /*1660*/  CS2R R38, SRZ ;  /* 0x0000000000267805 */ /* 0x000fc4000001ff00 */
[----:B------:R-:W-:Y:S01]  /*1670*/  CS2R R40, SRZ ;  /* 0x0000000000287805 */ /* 0x000fe2000001ff00 */
[----:B------:R1:W-:Y:S01]  /*1680*/  STL [R1+0x18], RZ ;  /* 0x000018ff01007387 */ /* 0x0003e20000100800 */
[----:B------:R-:W-:Y:S01]  /*1690*/  USHF.R.U32.HI UR10, URZ, 0x4, UR10 ;  /* 0x000000043f0a7899 */ /* 0x000fe2000801160a */
[----:B------:R-:W-:Y:S02]  /*16a0*/  CS2R R42, SRZ ;  /* 0x00000000002a7805 */ /* 0x000fe4000001ff00 */
[----:B------:R-:W-:Y:S01]  /*16b0*/  CS2R R44, SRZ ;  /* 0x00000000002c7805 */ /* 0x000fe2000001ff00 */
[----:B------:R1:W-:Y:S01]  /*16c0*/  STL [R1+0x14], RZ ;  /* 0x000014ff01007387 */ /* 0x0003e20000100800 */
[----:B------:R-:W-:Y:S01]  /*16d0*/  ULOP3.LUT UR15, UR10, 0x3fff, URZ, 0xc0, !UPT ;  /* 0x00003fff0a0f7892 */ /* 0x000fe2000f8ec03f */
        /* <DEDUP_REMOVED lines=18> */
[----:B------:R1:W-:Y:S01]  /*1800*/  STL [R1], RZ ;  /* 0x000000ff01007387 */ /* 0x0003e20000100800 */
[----:B------:R-:W-:-:S02]  /*1810*/  CS2R R74, SRZ ;  /* 0x00000000004a7805 */ /* 0x000fc4000001ff00 */
[----:B------:R-:W-:Y:S02]  /*1820*/  CS2R R76, SRZ ;  /* 0x00000000004c7805 */ /* 0x000fe4000001ff00 */
[----:B------:R-:W-:Y:S02]  /*1830*/  CS2R R78, SRZ ;  /* 0x00000000004e7805 */ /* 0x000fe4000001ff00 */
[----:B------:R-:W-:Y:S02]  /*1840*/  CS2R R80, SRZ ;  /* 0x0000000000507805 */ /* 0x000fe4000001ff00 */
[----:B------:R-:W-:Y:S02]  /*1850*/  CS2R R82, SRZ ;  /* 0x0000000000527805 */ /* 0x000fe4000001ff00 */
[----:B------:R-:W-:Y:S02]  /*1860*/  CS2R R84, SRZ ;  /* 0x0000000000547805 */ /* 0x000fe4000001ff00 */
        /* <DEDUP_REMOVED lines=32> */
[----:B------:R-:W-:Y:S01]  /*1a70*/  CS2R R150, SRZ ;  /* 0x0000000000967805 */ /* 0x000fe2000001ff00 */
[----:B-1----:R-:W-:Y:S06]  /*1a80*/  @!P0 BRA `(.L_x_13) ;  /* 0x0000001000548947 */ /* 0x002fec0003800000 */
[----:B------:R-:W-:-:S06]  /*1a90*/  UISETP.NE.AND UP0, UPT, UR23, 0x3, UPT ;  /* 0x000000031700788c */ /* 0x000fcc000bf05270 */
[----:B------:R-:W-:-:S13]  /*1aa0*/  PLOP3.LUT P1, PT, PT, PT, UP0, 0x80, 0x0 ;  /* 0x000000000000781c */ /* 0x000fda0003f2f008 */
[----:B------:R-:W-:Y:S05]  /*1ab0*/  @!P1 BRA `(.L_x_14) ;  /* 0x0000000000049947 */ /* 0x000fea0003800000 */
[----:B------:R-:W-:Y:S01]  /*1ac0*/  BPT.TRAP 0x1 ;  /* 0x000000040000795c */ /* 0x000fe20000300000 */
.L_x_14:
[----:B------:R-:W-:Y:S01]  /*1ad0*/  ULEA UR6, UR5, UR14, 0x3 ;  /* 0x0000000e05067291 */ /* 0x000fe2000f8e183f */
[----:B------:R-:W-:-:S05]  /*1ae0*/  IMAD.U32 R0, RZ, RZ, UR4 ;  /* 0x00000004ff007e24 */ /* 0x000fca000f8e00ff */
[----:B------:R-:W-:-:S04]  /*1af0*/  SHF.L.U32 R0, R0, 0x1f, RZ ;  /* 0x0000001f00007819 */ /* 0x000fc800000006ff */
[----:B------:R0:W1:Y:S01]  /*1b00*/  SYNCS.PHASECHK.TRANS64.TRYWAIT P0, [UR6], R0 ;  /* 0x00000000ff0075a7 */ /* 0x0000620008000146 */
[----:B------:R-:W-:Y:S05]  /*1b10*/  @!P1 BRA `(.L_x_15) ;  /* 0x0000000000049947 */ /* 0x000fea0003800000 */
[----:B------:R-:W-:Y:S01]  /*1b20*/  BPT.TRAP 0x1 ;  /* 0x000000040000795c */ /* 0x000fe20000300000 */
.L_x_15:
[----:B-1----:R-:W-:Y:S05]  /*1b30*/  @P0 BRA `(.L_x_16) ;  /* 0x0000000000080947 */ /* 0x002fea0003800000 */
[----:B------:R-:W1:Y:S02]  /*1b40*/  SYNCS.PHASECHK.TRANS64.TRYWAIT P0, [UR6], R0 ;  /* 0x00000000ff0075a7 */ /* 0x000e640008000146 */
[----:B-1----:R-:W-:Y:S05]  /*1b50*/  @!P0 BRA `(.L_x_17) ;  /* 0x000000e000dc8947 */ /* 0x002fea0003800000 */
.L_x_16:
[----:B------:R2:W-:Y:S01]  /*1b60*/  STL [R1+0x74], RZ ;  /* 0x000074ff01007387 */ /* 0x0005e20000100800 */
[----:B------:R-:W-:Y:S01]  /*1b70*/  UIADD3 UR6, UR14, 0x4100, URZ ;  /* 0x000041000e067890 */ /* 0x000fe2000fffe03f */
[----:B------:R-:W-:Y:S01]  /*1b80*/  WARPGROUP.ARRIVE ;  /* 0x00000000000079c5 */ /* 0x000fe20000000000 */
[----:B------:R-:W-:Y:S01]  /*1b90*/  ULDC UR7, c[0x0][0x50c] ;  /* 0x0001430000077ab9 */ /* 0x000fe20000000800 */
[----:B------:R2:W-:Y:S01]  /*1ba0*/  STL [R1+0x70], RZ ;  /* 0x000070ff01007387 */ /* 0x0005e20000100800 */
[----:B------:R-:W-:Y:S01]  /*1bb0*/  UISETP.NE.AND UP0, UPT, UR7, 0x1, UPT ;  /* 0x000000010700788c */ /* 0x000fe2000bf05270 */
[----:B01----:R-:W-:Y:S01]  /*1bc0*/  IMAD.MOV.U32 R0, RZ, RZ, RZ ;  /* 0x000000ffff007224 */ /* 0x003fe200078e00ff */
[----:B------:R-:W-:Y:S01]  /*1bd0*/  USHF.R.U32.HI UR6, URZ, 0x4, UR6 ;  /* 0x000000043f067899 */ /* 0x000fe20008011606 */
[----:B------:R2:W-:Y:S01]  /*1be0*/  STL [R1+0x6c], RZ ;  /* 0x00006cff01007387 */ /* 0x0005e20000100800 */
[----:B------:R-:W-:Y:S01]  /*1bf0*/  USEL UR7, URZ, 0x1, UP0 ;  /* 0x000000013f077887 */ /* 0x000fe20008000000 */
[----:B------:R-:W-:Y:S01]  /*1c00*/  CS2R R2, SRZ ;  /* 0x0000000000027805 */ /* 0x000fe2000001ff00 */
[----:B------:R-:W-:Y:S01]  /*1c10*/  ULOP3.LUT UR6, UR6, 0x3fff, URZ, 0xc0, !UPT ;  /* 0x00003fff06067892 */ /* 0x000fe2000f8ec03f */
[----:B------:R2:W-:Y:S01]  /*1c20*/  STL [R1+0x68], RZ ;  /* 0x000068ff01007387 */ /* 0x0005e20000100800 */
[----:B------:R-:W-:Y:S01]  /*1c30*/  ULOP3.LUT UR8, UR15, 0x10000, URZ, 0xfc, !UPT ;  /* 0x000100000f087892 */ /* 0x000fe2000f8efc3f */
[----:B------:R-:W-:Y:S01]  /*1c40*/  CS2R R4, SRZ ;  /* 0x0000000000047805 */ /* 0x000fe2000001ff00 */
[----:B------:R-:W-:Y:S01]  /*1c50*/  ULOP3.LUT UR6, UR6, 0x10000, URZ, 0xfc, !UPT ;  /* 0x0001000006067892 */ /* 0x000fe2000f8efc3f */
[----:B------:R2:W-:Y:S01]  /*1c60*/  STL [R1+0x64], RZ ;  /* 0x000064ff01007387 */ /* 0x0005e20000100800 */
[----:B------:R-:W-:Y:S01]  /*1c70*/  ISETP.NE.AND P0, PT, RZ, UR7, PT ;  /* 0x00000007ff007c0c */ /* 0x000fe2000bf05270 */
[----:B------:R-:W-:Y:S01]  /*1c80*/  ULEA UR8, UR5, UR8, 0x8 ;  /* 0x0000000805087291 */ /* 0x000fe2000f8e403f */
[----:B------:R-:W-:Y:S01]  /*1c90*/  CS2R R6, SRZ ;  /* 0x0000000000067805 */ /* 0x000fe2000001ff00 */
[----:B------:R2:W-:Y:S01]  /*1ca0*/  STL [R1+0x60], RZ ;  /* 0x000060ff01007387 */ /* 0x0005e20000100800 */
[----:B------:R-:W-:Y:S01]  /*1cb0*/  ULEA UR10, UR5, UR6, 0x9 ;  /* 0x00000006050a7291 */ /* 0x000fe2000f8e483f */
[----:B------:R-:W-:Y:S01]  /*1cc0*/  CS2R R8, SRZ ;  /* 0x0000000000087805 */ /* 0x000fe2000001ff00 */
[----:B------:R-:W-:Y:S01]  /*1cd0*/  UMOV UR9, 0xc0000010 ;  /* 0xc000001000097882 */ /* 0x000fe20000000000 */
[----:B------:R2:W-:Y:S01]  /*1ce0*/  STL [R1+0x5c], RZ ;  /* 0x00005cff01007387 */ /* 0x0005e20000100800 */
[----:B------:R-:W-:Y:S01]  /*1cf0*/  UMOV UR11, 0xc0000010 ;  /* 0xc0000010000b7882 */ /* 0x000fe20000000000 */
[----:B------:R-:W-:Y:S01]  /*1d00*/  UMOV UR6, 0x1 ;  /* 0x0000000100067882 */ /* 0x000fe20000000000 */
[----:B------:R-:W-:Y:S01]  /*1d10*/  CS2R R10, SRZ ;  /* 0x00000000000a7805 */ /* 0x000fe2000001ff00 */
[----:B------:R2:W-:Y:S01]  /*1d20*/  STL [R1+0x58], RZ ;  /* 0x000058ff01007387 */ /* 0x0005e20000100800 */
[----:B------:R-:W-:Y:S01]  /*1d30*/  CS2R R12, SRZ ;  /* 0x00000000000c7805 */ /* 0x000fe2000001ff00 */
[----:B------:R-:W-:Y:S01]  /*1d40*/  QGMMA.64x256x32.F32.E5M2.E5M2 R24, gdesc[UR8], RZ, !UPT, gsb0 ;  /* 0x03e00000081879f3 */ /* 0x000fe2000c0038ff */
        /* <DEDUP_REMOVED lines=55> */
[----:B------:R-:W-:Y:S01]  /*20c0*/  CS2R R224, SRZ ;  /* 0x0000000000e07805 */ /* 0x000fe2000001ff00 */
[----:B------:R-:W-:Y:S01]  /*20d0*/  IMAD.MOV.U32 R226, RZ, RZ, RZ ;  /* 0x000000ffffe27224 */ /* 0x000fe200078e00ff */
[----:B------:R2:W-:Y:S04]  /*20e0*/  STL [R1+0x1c], RZ ;  /* 0x00001cff01007387 */ /* 0x0005e80000100800 */
[----:B------:R2:W-:Y:S04]  /*20f0*/  STL [R1+0x18], RZ ;  /* 0x000018ff01007387 */ /* 0x0005e80000100800 */
[----:B------:R2:W-:Y:S04]  /*2100*/  STL [R1+0x14], RZ ;  /* 0x000014ff01007387 */ /* 0x0005e80000100800 */
[----:B------:R2:W-:Y:S04]  /*2110*/  STL [R1+0x10], RZ ;  /* 0x000010ff01007387 */ /* 0x0005e80000100800 */
[----:B------:R2:W-:Y:S04]  /*2120*/  STL [R1+0xc], RZ ;  /* 0x00000cff01007387 */ /* 0x0005e80000100800 */
[----:B------:R2:W-:Y:S04]  /*2130*/  STL [R1+0x8], RZ ;  /* 0x000008ff01007387 */ /* 0x0005e80000100800 */
[----:B------:R2:W-:Y:S04]  /*2140*/  STL [R1+0x4], RZ ;  /* 0x000004ff01007387 */ /* 0x0005e80000100800 */
[----:B------:R2:W-:Y:S01]  /*2150*/  STL [R1], RZ ;  /* 0x000000ff01007387 */ /* 0x0005e20000100800 */
[----:B------:R-:W-:Y:S05]  /*2160*/  @!P0 BRA `(.L_x_18) ;  /* 0x0000000800808947 */ /* 0x000fea0003800000 */
[----:B------:R-:W-:Y:S02]  /*2170*/  WARPGROUP.DEPBAR.LE gsb0, 0x0 ;  /* 0x00008000000079c5 */ /* 0x000fe40000010000 */
[----:B------:R-:W-:-:S01]  /*2180*/  FADD R227, RZ, R122 ;  /* 0x0000007affe37221 */ /* 0x000fc20000000000 */
[----:B------:R-:W-:Y:S01]  /*2190*/  FADD R226, RZ, R24 ;  /* 0x00000018ffe27221 */ /* 0x000fe20000000000 */
[----:B------:R-:W-:-:S01]  /*21a0*/  FADD R225, RZ, R25 ;  /* 0x00000019ffe17221 */ /* 0x000fc20000000000 */
[----:B------:R-:W-:Y:S01]  /*21b0*/  FADD R224, RZ, R26 ;  /* 0x0000001affe07221 */ /* 0x000fe20000000000 */
[----:B------:R-:W-:-:S01]  /*21c0*/  FADD R223, RZ, R27 ;  /* 0x0000001bffdf7221 */ /* 0x000fc20000000000 */
[----:B------:R0:W-:Y:S01]  /*21d0*/  STL [R1], R227 ;  /* 0x000000e301007387 */ /* 0x0001e20000100800 */
[----:B------:R-:W-:-:S01]  /*21e0*/  FADD R222, RZ, R28 ;  /* 0x0000001cffde7221 */ /* 0x000fc20000000000 */
[----:B------:R-:W-:Y:S01]  /*21f0*/  FADD R221, RZ, R29 ;  /* 0x0000001dffdd7221 */ /* 0x000fe20000000000 */
[----:B------:R-:W-:-:S01]  /*2200*/  FADD R220, RZ, R30 ;  /* 0x0000001effdc7221 */ /* 0x000fc20000000000 */
[----:B------:R-:W-:Y:S01]  /*2210*/  FADD R219, RZ, R31 ;  /* 0x0000001fffdb7221 */ /* 0x000fe20000000000 */
[----:B------:R-:W-:-:S01]  /*2220*/  FADD R218, RZ, R32 ;  /* 0x00000020ffda7221 */ /* 0x000fc20000000000 */
[----:B------:R-:W-:Y:S01]  /*2230*/  FADD R217, RZ, R33 ;  /* 0x00000021ffd97221 */ /* 0x000fe20000000000 */
[----:B------:R-:W-:-:S01]  /*2240*/  FADD R216, RZ, R34 ;  /* 0x00000022ffd87221 */ /* 0x000fc20000000000 */
[----:B------:R-:W-:Y:S01]  /*2250*/  FADD R215, RZ, R35 ;  /* 0x00000023ffd77221 */ /* 0x000fe20000000000 */
[----:B------:R-:W-:-:S01]  /*2260*/  FADD R214, RZ, R36 ;  /* 0x00000024ffd67221 */ /* 0x000fc20000000000 */
[----:B0-----:R-:W-:Y:S01]  /*2270*/  FADD R227, RZ, R123 ;  /* 0x0000007bffe37221 */ /* 0x001fe20000000000 */
[----:B------:R-:W-:-:S01]  /*2280*/  FADD R213, RZ, R37 ;  /* 0x00000025ffd57221 */ /* 0x000fc20000000000 */
[----:B------:R-:W-:Y:S01]  /*2290*/  FADD R212, RZ, R38 ;  /* 0x00000026ffd47221 */ /* 0x000fe20000000000 */
[----:B------:R-:W-:-:S01]  /*22a0*/  FADD R211, RZ, R39 ;  /* 0x00000027ffd37221 */ /* 0x000fc20000000000 */
[----:B------:R-:W-:Y:S01]  /*22b0*/  FADD R210, RZ, R40 ;  /* 0x00000028ffd27221 */ /* 0x000fe20000000000 */
[----:B------:R0:W-:Y:S01]  /*22c0*/  STL [R1+0x4], R227 ;  /* 0x000004e301007387 */ /* 0x0001e20000100800 */
        /* <DEDUP_REMOVED lines=93> */
[----:B------:R-:W-:Y:S01]  /*28a0*/  UMOV UR6, URZ ;  /* 0x0000003f00067c82 */ /* 0x000fe20008000000 */
[----:B0-----:R-:W-:-:S05]  /*28b0*/  FADD R227, RZ, R130 ;  /* 0x00000082ffe37221 */ /* 0x001fca0000000000 */
[----:B------:R0:W-:Y:S02]  /*28c0*/  STL [R1+0x20], R227 ;  /* 0x000020e301007387 */ /* 0x0001e40000100800 */
        /* <DEDUP_REMOVED lines=42> */
.L_x_18:
[----:B------:R-:W-:-:S04]  /*2b70*/  UIADD3 UR16, UR5, 0x1, URZ ;  /* 0x0000000105107890 */ /* 0x000fc8000fffe03f */
[----:B------:R-:W-:-:S04]  /*2b80*/  UISETP.NE.AND UP0, UPT, UR16, 0x4, UPT ;  /* 0x000000041000788c */ /* 0x000fc8000bf05270 */
[----:B------:R-:W-:Y:S02]  /*2b90*/  USEL UR8, URZ, 0x1, UP0 ;  /* 0x000000013f087887 */ /* 0x000fe40008000000 */
[----:B------:R-:W-:Y:S02]  /*2ba0*/  USEL UR16, UR16, URZ, UP0 ;  /* 0x0000003f10107287 */ /* 0x000fe40008000000 */
[----:B------:R-:W-:-:S06]  /*2bb0*/  ULOP3.LUT UR8, UR4, UR8, URZ, 0x3c, !UPT ;  /* 0x0000000804087292 */ /* 0x000fcc000f8e3c3f */
[----:B0-----:R-:W-:Y:S01]  /*2bc0*/  IMAD.U32 R227, RZ, RZ, UR8 ;  /* 0x00000008ffe37e24 */ /* 0x001fe2000f8e00ff */
[----:B------:R-:W-:-:S06]  /*2bd0*/  UMOV UR8, 0x1 ;  /* 0x0000000100087882 */ /* 0x000fcc0000000000 */
.L_x_13:
[----:B------:R-:W-:-:S04]  /*2be0*/  UISETP.LT.AND UP0, UPT, UR12, 0x1, UPT ;  /* 0x000000010c00788c */ /* 0x000fc8000bf01270 */
[----:B------:R-:W-:-:S04]  /*2bf0*/  USEL UR9, UR12, 0x1, UP0 ;  /* 0x000000010c097887 */ /* 0x000fc80008000000 */
[----:B------:R-:W-:-:S04]  /*2c00*/  UIADD3 UR9, UR12, -UR9, URZ ;  /* 0x800000090c097290 */ /* 0x000fc8000fffe03f */
[----:B------:R-:W-:-:S06]  /*2c10*/  UISETP.GE.AND UP0, UPT, UR9, 0x1, UPT ;  /* 0x000000010900788c */ /* 0x000fcc000bf06270 */
[----:B------:R-:W-:-:S13]  /*2c20*/  PLOP3.LUT P0, PT, PT, PT, UP0, 0x80, 0x0 ;  /* 0x000000000000781c */ /* 0x000fda0003f0f008 */
[----:B------:R-:W-:Y:S05]  /*2c30*/  @!P0 BRA `(.L_x_19) ;  /* 0x0000001000708947 */ /* 0x000fea0003800000 */
[----:B------:R-:W-:Y:S01]  /*2c40*/  IMAD.U32 R228, RZ, RZ, UR9 ;  /* 0x00000009ffe47e24 */ /* 0x000fe2000f8e00ff */
[----:B------:R-:W-:Y:S01]  /*2c50*/  UMOV UR17, UR5 ;  /* 0x0000000500117c82 */ /* 0x000fe20008000000 */
[----:B------:R-:W-:-:S05]  /*2c60*/  ULDC UR24, c[0x0][0x50c] ;  /* 0x0001430000187ab9 */ /* 0x000fca0000000800 */
.L_x_27:
[----:B------:R-:W-:-:S06]  /*2c70*/  UISETP.NE.AND UP0, UPT, UR23, 0x3, UPT ;  /* 0x000000031700788c */ /* 0x000fcc000bf05270 */
[----:B------:R-:W-:-:S13]  /*2c80*/  PLOP3.LUT P1, PT, PT, PT, UP0, 0x80, 0x0 ;  /* 0x000000000000781c */ /* 0x000fda0003f2f008 */
[----:B01----:R-:W-:Y:S05]  /*2c90*/  @!P1 BRA `(.L_x_20) ;  /* 0x0000000000049947 */ /* 0x003fea0003800000 */
[----:B------:R-:W-:Y:S01]  /*2ca0*/  BPT.TRAP 0x1 ;  /* 0x000000040000795c */ /* 0x000fe20000300000 */
.L_x_20:
[----:B------:R-:W0:Y:S01]  /*2cb0*/  S2UR UR9, SR_CgaCtaId ;  /* 0x00000000000979c3 */ /* 0x000e220000008800 */
[----:B------:R-:W-:Y:S01]  /*2cc0*/  UMOV UR14, 0x400 ;  /* 0x00000400000e7882 */ /* 0x000fe20000000000 */
[----:B------:R-:W-:Y:S01]  /*2cd0*/  SHF.L.U32 R229, R227, 0x1f, RZ ;  /* 0x0000001fe3e57819 */ /* 0x000fe200000006ff */
[----:B0-----:R-:W-:-:S04]  /*2ce0*/  ULEA UR14, UR9, UR14, 0x18 ;  /* 0x0000000e090e7291 */ /* 0x001fc8000f8ec03f */
[----:B------:R-:W-:-:S09]  /*2cf0*/  ULEA UR9, UR16, UR14, 0x3 ;  /* 0x0000000e10097291 */ /* 0x000fd2000f8e183f */
[----:B------:R0:W1:Y:S01]  /*2d00*/  SYNCS.PHASECHK.TRANS64.TRYWAIT P0, [UR9], R229 ;  /* 0x000000e5ff0075a7 */ /* 0x0000620008000149 */
[----:B------:R-:W-:Y:S05]  /*2d10*/  @!P1 BRA `(.L_x_21) ;  /* 0x0000000000049947 */ /* 0x000fea0003800000 */
[----:B------:R-:W-:Y:S01]  /*2d20*/  BPT.TRAP 0x1 ;  /* 0x000000040000795c */ /* 0x000fe20000300000 */
.L_x_21:
[----:B-1----:R-:W-:Y:S05]  /*2d30*/  @P0 BRA `(.L_x_22) ;  /* 0x0000000000080947 */ /* 0x002fea0003800000 */
[----:B------:R-:W1:Y:S02]  /*2d40*/  SYNCS.PHASECHK.TRANS64.TRYWAIT P0, [UR9], R229 ;  /* 0x000000e5ff0075a7 */ /* 0x000e640008000149 */
[----:B-1----:R-:W-:Y:S05]  /*2d50*/  @!P0 BRA `(.L_x_23) ;  /* 0x000000d000748947 */ /* 0x002fea0003800000 */
.L_x_22:
[----:B------:R-:W-:Y:S01]  /*2d60*/  UIADD3 UR9, UR14, 0x4100, URZ ;  /* 0x000041000e097890 */ /* 0x000fe2000fffe03f */
[----:B------:R-:W-:Y:S01]  /*2d70*/  WARPGROUP.ARRIVE ;  /* 0x00000000000079c5 */ /* 0x000fe20000000000 */
[----:B------:R-:W-:Y:S02]  /*2d80*/  UISETP.NE.AND UP0, UPT, UR7, URZ, UPT ;  /* 0x0000003f0700728c */ /* 0x000fe4000bf05270 */
[----:B------:R-:W-:Y:S02]  /*2d90*/  USHF.R.U32.HI UR9, URZ, 0x4, UR9 ;  /* 0x000000043f097899 */ /* 0x000fe40008011609 */
[----:B------:R-:W-:Y:S02]  /*2da0*/  USEL UR8, UR8, URZ, !UP0 ;  /* 0x0000003f08087287 */ /* 0x000fe4000c000000 */
[----:B------:R-:W-:Y:S02]  /*2db0*/  ULOP3.LUT UR9, UR9, 0x3fff, URZ, 0xc0, !UPT ;  /* 0x00003fff09097892 */ /* 0x000fe4000f8ec03f */
[----:B------:R-:W-:-:S02]  /*2dc0*/  ULOP3.LUT UR7, UR15, 0x10000, URZ, 0xfc, !UPT ;  /* 0x000100000f077892 */ /* 0x000fc4000f8efc3f */
[----:B------:R-:W-:Y:S02]  /*2dd0*/  ULOP3.LUT UR9, UR9, 0x10000, URZ, 0xfc, !UPT ;  /* 0x0001000009097892 */ /* 0x000fe4000f8efc3f */
[----:B------:R-:W-:Y:S02]  /*2de0*/  UISETP.NE.U32.AND UP0, UPT, UR8, URZ, UPT ;  /* 0x0000003f0800728c */ /* 0x000fe4000bf05070 */
[----:B------:R-:W-:Y:S02]  /*2df0*/  ULEA UR8, UR16, UR7, 0x8 ;  /* 0x0000000710087291 */ /* 0x000fe4000f8e403f */
[----:B------:R-:W-:Y:S01]  /*2e00*/  ULEA UR10, UR16, UR9, 0x9 ;  /* 0x00000009100a7291 */ /* 0x000fe2000f8e483f */
[----:B------:R-:W-:Y:S02]  /*2e10*/  UMOV UR11, 0xc0000010 ;  /* 0xc0000010000b7882 */ /* 0x000fe40000000000 */
[----:B------:R-:W-:Y:S01]  /*2e20*/  UMOV UR9, 0xc0000010 ;  /* 0xc000001000097882 */ /* 0x000fe20000000000 */
[----:B------:R-:W-:-:S05]  /*2e30*/  UIADD3 UR6, UR6, 0x1, URZ ;  /* 0x0000000106067890 */ /* 0x000fca000fffe03f */
[----:B------:R-:W-:Y:S01]  /*2e40*/  QGMMA.64x256x32.F32.E5M2.E5M2 R24, gdesc[UR8], R24, UP0, gsb0 ;  /* 0x03e00000081879f3 */ /* 0x000fe2000b803818 */
[----:B------:R-:W-:-:S04]  /*2e50*/  UISETP.NE.AND UP0, UPT, UR6, UR24, UPT ;  /* 0x000000180600728c */ /* 0x000fc8000bf05270 */
[----:B------:R-:W-:-:S06]  /*2e60*/  USEL UR7, URZ, 0x1, UP0 ;  /* 0x000000013f077887 */ /* 0x000fcc0008000000 */
[----:B------:R-:W-:Y:S01]  /*2e70*/  ISETP.NE.AND P0, PT, RZ, UR7, PT ;  /* 0x00000007ff007c0c */ /* 0x000fe2000bf05270 */
[----:B------:R-:W-:-:S12]  /*2e80*/  WARPGROUP.DEPBAR.LE gsb0, 0x1 ;  /* 0x00008000000079c5 */ /* 0x000fd80000010100 */
[----:B------:R-:W-:Y:S05]  /*2e90*/  @!P0 BRA `(.L_x_24) ;  /* 0x0000000c00808947 */ /* 0x000fea0003800000 */
[----:B------:R-:W-:Y:S02]  /*2ea0*/  WARPGROUP.DEPBAR.LE gsb0, 0x0 ;  /* 0x00008000000079c5 */ /* 0x000fe40000010000 */
[----:B------:R-:W-:-:S01]  /*2eb0*/  FADD R226, R24, R226 ;  /* 0x000000e218e27221 */ /* 0x000fc20000000000 */
[----:B------:R-:W-:Y:S01]  /*2ec0*/  FADD R225, R25, R225 ;  /* 0x000000e119e17221 */ /* 0x000fe20000000000 */
[----:B------:R1:W-:Y:S01]  /*2ed0*/  STL [R1+0x88], R227 ;  /* 0x000088e301007387 */ /* 0x0003e20000100800 */
[----:B------:R-:W-:-:S01]  /*2ee0*/  FADD R224, R26, R224 ;  /* 0x000000e01ae07221 */ /* 0x000fc20000000000 */
[----:B------:R-:W-:Y:S01]  /*2ef0*/  FADD R223, R27, R223 ;  /* 0x000000df1bdf7221 */ /* 0x000fe20000000000 */
[----:B------:R-:W-:-:S01]  /*2f00*/  FADD R222, R28, R222 ;  /* 0x000000de1cde7221 */ /* 0x000fc20000000000 */
[----:B------:R-:W-:Y:S01]  /*2f10*/  FADD R221, R29, R221 ;  /* 0x000000dd1ddd7221 */ /* 0x000fe20000000000 */
[----:B-1----:R-:W3:Y:S04]  /*2f20*/  LDL.LU R227, [R1+0x30] ;  /* 0x0000300001e37983 */ /* 0x002ee80000300800 */
[----:B------:R1:W-:Y:S01]  /*2f30*/  STL [R1+0x8c], R226 ;  /* 0x00008ce201007387 */ /* 0x0003e20000100800 */
[----:B------:R-:W-:-:S01]  /*2f40*/  FADD R220, R30, R220 ;  /* 0x000000dc1edc7221 */ /* 0x000fc20000000000 */
[----:B------:R-:W-:-:S02]  /*2f50*/  FADD R219, R31, R219 ;  /* 0x000000db1fdb7221 */ /* 0x000fc40000000000 */
[----:B-1----:R-:W4:Y:S04]  /*2f60*/  LDL.LU R226, [R1+0x2c] ;  /* 0x00002c0001e27983 */ /* 0x002f280000300800 */
[----:B------:R1:W-:Y:S01]  /*2f70*/  STL [R1+0x90], R225 ;  /* 0x000090e101007387 */ /* 0x0003e20000100800 */
[----:B------:R-:W-:-:S03]  /*2f80*/  FADD R218, R32, R218 ;  /* 0x000000da20da7221 */ /* 0x000fc60000000000 */
[----:B-1----:R-:W2:Y:S04]  /*2f90*/  LDL.LU R225, [R1+0x28] ;  /* 0x0000280001e17983 */ /* 0x002ea80000300800 */
        /* <DEDUP_REMOVED lines=9> */
[----:B------:R1:W-:Y:S04]  /*3030*/  STL [R1+0xa0], R221 ;  /* 0x0000a0dd01007387 */ /* 0x0003e80000100800 */
        /* <DEDUP_REMOVED lines=12> */
[----:B-1----:R-:W2:Y:S01]  /*3100*/  LDL.LU R215, [R1] ;  /* 0x0000000001d77983 */ /* 0x002ea20000300800 */
[----:B------:R-:W-:-:S01]  /*3110*/  FADD R214, R36, R214 ;  /* 0x000000d624d67221 */ /* 0x000fc20000000000 */
[----:B------:R-:W-:Y:S01]  /*3120*/  FADD R213, R37, R213 ;  /* 0x000000d525d57221 */ /* 0x000fe20000000000 */
[----:B------:R-:W-:-:S01]  /*3130*/  FADD R212, R38, R212 ;  /* 0x000000d426d47221 */ /* 0x000fc20000000000 */
[----:B------:R-:W-:Y:S01]  /*3140*/  FADD R211, R39, R211 ;  /* 0x000000d327d37221 */ /* 0x000fe20000000000 */
[----:B------:R-:W-:-:S01]  /*3150*/  FADD R210, R40, R210 ;  /* 0x000000d228d27221 */ /* 0x000fc20000000000 */
[----:B------:R-:W-:Y:S01]  /*3160*/  STL [R1+0xbc], R214 ;  /* 0x0000bcd601007387 */ /* 0x000fe20000100800 */
        /* <DEDUP_REMOVED lines=11> */
[----:B------:R1:W-:Y:S01]  /*3220*/  STL [R1+0xc8], R211 ;  /* 0x0000c8d301007387 */ /* 0x0003e20000100800 */
[----:B------:R-:W-:-:S01]  /*3230*/  FADD R200, R50, R200 ;  /* 0x000000c832c87221 */ /* 0x000fc20000000000 */
[----:B------:R-:W-:Y:S01]  /*3240*/  FADD R199, R51, R199 ;  /* 0x000000c733c77221 */ /* 0x000fe20000000000 */
        /* <DEDUP_REMOVED lines=69> */
[----:B-----5:R-:W-:Y:S01]  /*36a0*/  FADD R0, R121, R0 ;  /* 0x0000000079007221 */ /* 0x020fe20000000000 */
[----:B---3--:R-:W-:-:S01]  /*36b0*/  FADD R227, R134, R227 ;  /* 0x000000e386e37221 */ /* 0x008fc20000000000 */
[----:B----4-:R-:W-:Y:S01]  /*36c0*/  FADD R226, R133, R226 ;  /* 0x000000e285e27221 */ /* 0x010fe20000000000 */
[----:B--2---:R-:W-:-:S01]  /*36d0*/  FADD R225, R132, R225 ;  /* 0x000000e184e17221 */ /* 0x004fc20000000000 */
        /* <DEDUP_REMOVED lines=9> */
[----:B------:R-:W-:-:S05]  /*3770*/  FADD R215, R122, R215 ;  /* 0x000000d77ad77221 */ /* 0x000fca0000000000 */
[----:B------:R2:W-:Y:S04]  /*3780*/  STL [R1], R215 ;  /* 0x000000d701007387 */ /* 0x0005e80000100800 */
[----:B------:R3:W-:Y:S04]  /*3790*/  STL [R1+0x4], R216 ;  /* 0x000004d801007387 */ /* 0x0007e80000100800 */
        /* <DEDUP_REMOVED lines=8> */
[----:B-1----:R-:W4:Y:S04]  /*3820*/  LDL.LU R211, [R1+0x34] ;  /* 0x0000340001d37983 */ /* 0x002f280000300800 */
[----:B------:R1:W-:Y:S04]  /*3830*/  STL [R1+0x28], R225 ;  /* 0x000028e101007387 */ /* 0x0003e80000100800 */
[----:B------:R-:W4:Y:S04]  /*3840*/  LDL.LU R212, [R1+0x38] ;  /* 0x0000380001d47983 */ /* 0x000f280000300800 */
[----:B------:R1:W-:Y:S04]  /*3850*/  STL [R1+0x2c], R226 ;  /* 0x00002ce201007387 */ /* 0x0003e80000100800 */
[----:B------:R-:W4:Y:S04]  /*3860*/  LDL.LU R213, [R1+0x3c] ;  /* 0x00003c0001d57983 */ /* 0x000f280000300800 */
[----:B------:R1:W-:Y:S04]  /*3870*/  STL [R1+0x30], R227 ;  /* 0x000030e301007387 */ /* 0x0003e80000100800 */
[----:B------:R-:W4:Y:S04]  /*3880*/  LDL.LU R214, [R1+0x40] ;  /* 0x0000400001d67983 */ /* 0x000f280000300800 */
[----:B--2---:R-:W2:Y:S04]  /*3890*/  LDL.LU R215, [R1+0x44] ;  /* 0x0000440001d77983 */ /* 0x004ea80000300800 */
[----:B---3--:R-:W3:Y:S04]  /*38a0*/  LDL.LU R216, [R1+0x48] ;  /* 0x0000480001d87983 */ /* 0x008ee80000300800 */
[----:B----4-:R-:W4:Y:S04]  /*38b0*/  LDL.LU R217, [R1+0x4c] ;  /* 0x00004c0001d97983 */ /* 0x010f280000300800 */
[----:B0-----:R-:W4:Y:S04]  /*38c0*/  LDL.LU R218, [R1+0x50] ;  /* 0x0000500001da7983 */ /* 0x001f280000300800 */
[----:B------:R-:W4:Y:S04]  /*38d0*/  LDL.LU R219, [R1+0x54] ;  /* 0x0000540001db7983 */ /* 0x000f280000300800 */
[----:B------:R-:W4:Y:S04]  /*38e0*/  LDL.LU R220, [R1+0x58] ;  /* 0x0000580001dc7983 */ /* 0x000f280000300800 */
[----:B------:R-:W4:Y:S04]  /*38f0*/  LDL.LU R221, [R1+0x5c] ;  /* 0x00005c0001dd7983 */ /* 0x000f280000300800 */
[----:B------:R-:W4:Y:S04]  /*3900*/  LDL.LU R222, [R1+0x60] ;  /* 0x0000600001de7983 */ /* 0x000f280000300800 */
[----:B------:R-:W4:Y:S04]  /*3910*/  LDL.LU R223, [R1+0x64] ;  /* 0x0000640001df7983 */ /* 0x000f280000300800 */
[----:B------:R-:W4:Y:S04]  /*3920*/  LDL.LU R224, [R1+0x68] ;  /* 0x0000680001e07983 */ /* 0x000f280000300800 */
[----:B-1----:R-:W4:Y:S04]  /*3930*/  LDL.LU R225, [R1+0x6c] ;  /* 0x00006c0001e17983 */ /* 0x002f280000300800 */
[----:B------:R-:W4:Y:S04]  /*3940*/  LDL.LU R226, [R1+0x70] ;  /* 0x0000700001e27983 */ /* 0x000f280000300800 */
[----:B------:R-:W4:Y:S01]  /*3950*/  LDL.LU R227, [R1+0x74] ;  /* 0x0000740001e37983 */ /* 0x000f220000300800 */
[----:B------:R-:W-:-:S05]  /*3960*/  FADD R211, R135, R211 ;  /* 0x000000d387d37221 */ /* 0x000fca0000000000 */
[----:B------:R0:W-:Y:S01]  /*3970*/  STL [R1+0x34], R211 ;  /* 0x000034d301007387 */ /* 0x0001e20000100800 */
[----:B------:R-:W-:-:S03]  /*3980*/  FADD R212, R136, R212 ;  /* 0x000000d488d47221 */ /* 0x000fc60000000000 */
[----:B0-----:R1:W5:Y:S01]  /*3990*/  LDL.LU R211, [R1+0xc8] ;  /* 0x0000c80001d37983 */ /* 0x0013620000300800 */
[----:B------:R-:W-:-:S03]  /*39a0*/  FADD R213, R137, R213 ;  /* 0x000000d589d57221 */ /* 0x000fc60000000000 */
[----:B------:R0:W-:Y:S01]  /*39b0*/  STL [R1+0x38], R212 ;  /* 0x000038d401007387 */ /* 0x0001e20000100800 */
[----:B------:R-:W-:-:S01]  /*39c0*/  FADD R214, R138, R214 ;  /* 0x000000d68ad67221 */ /* 0x000fc20000000000 */
[----:B--2---:R-:W-:Y:S02]  /*39d0*/  FADD R215, R139, R215 ;  /* 0x000000d78bd77221 */ /* 0x004fe40000000000 */
[----:B0-----:R1:W5:Y:S01]  /*39e0*/  LDL.LU R212, [R1+0xc4] ;  /* 0x0000c40001d47983 */ /* 0x0013620000300800 */
[----:B---3--:R-:W-:-:S03]  /*39f0*/  FADD R216, R140, R216 ;  /* 0x000000d88cd87221 */ /* 0x008fc60000000000 */
[----:B------:R0:W-:Y:S01]  /*3a00*/  STL [R1+0x3c], R213 ;  /* 0x00003cd501007387 */ /* 0x0001e20000100800 */
[----:B----4-:R-:W-:-:S03]  /*3a10*/  FADD R217, R141, R217 ;  /* 0x000000d98dd97221 */ /* 0x010fc60000000000 */
[----:B0-----:R1:W5:Y:S01]  /*3a20*/  LDL.LU R213, [R1+0xc0] ;  /* 0x0000c00001d57983 */ /* 0x0013620000300800 */
[----:B------:R-:W-:-:S03]  /*3a30*/  FADD R218, R142, R218 ;  /* 0x000000da8eda7221 */ /* 0x000fc60000000000 */
[----:B------:R0:W-:Y:S01]  /*3a40*/  STL [R1+0x40], R214 ;  /* 0x000040d601007387 */ /* 0x0001e20000100800 */
[----:B------:R-:W-:-:S01]  /*3a50*/  FADD R219, R143, R219 ;  /* 0x000000db8fdb7221 */ /* 0x000fc20000000000 */
[----:B------:R-:W-:Y:S02]  /*3a60*/  FADD R220, R144, R220 ;  /* 0x000000dc90dc7221 */ /* 0x000fe40000000000 */
[----:B0-----:R1:W5:Y:S04]  /*3a70*/  LDL.LU R214, [R1+0xbc] ;  /* 0x0000bc0001d67983 */ /* 0x0013680000300800 */
[----:B------:R0:W-:Y:S01]  /*3a80*/  STL [R1+0x44], R215 ;  /* 0x000044d701007387 */ /* 0x0001e20000100800 */
[----:B------:R-:W-:-:S01]  /*3a90*/  FADD R221, R145, R221 ;  /* 0x000000dd91dd7221 */ /* 0x000fc20000000000 */
[----:B------:R-:W-:-:S02]  /*3aa0*/  FADD R222, R146, R222 ;  /* 0x000000de92de7221 */ /* 0x000fc40000000000 */
[----:B0-----:R1:W5:Y:S04]  /*3ab0*/  LDL.LU R215, [R1+0xb8] ;  /* 0x0000b80001d77983 */ /* 0x0013680000300800 */
[----:B------:R0:W-:Y:S01]  /*3ac0*/  STL [R1+0x48], R216 ;  /* 0x000048d801007387 */ /* 0x0001e20000100800 */
[----:B------:R-:W-:-:S03]  /*3ad0*/  FADD R223, R147, R223 ;  /* 0x000000df93df7221 */ /* 0x000fc60000000000 */
        /* <DEDUP_REMOVED lines=13> */
[----:B------:R0:W-:Y:S04]  /*3bb0*/  STL [R1+0x5c], R221 ;  /* 0x00005cdd01007387 */ /* 0x0001e80000100800 */
        /* <DEDUP_REMOVED lines=12> */
[----:B0-----:R1:W5:Y:S01]  /*3c80*/  LDL.LU R227, [R1+0x88] ;  /* 0x0000880001e37983 */ /* 0x0013620000300800 */
[----:B------:R-:W-:-:S05]  /*3c90*/  UMOV UR6, URZ ;  /* 0x0000003f00067c82 */ /* 0x000fca0008000000 */
.L_x_24:
[----:B------:R-:W-:Y:S05]  /*3ca0*/  @!P1 BRA `(.L_x_25) ;  /* 0x0000000000049947 */ /* 0x000fea0003800000 */
[----:B------:R-:W-:Y:S01]  /*3cb0*/  BPT.TRAP 0x1 ;  /* 0x000000040000795c */ /* 0x000fe20000300000 */
.L_x_25:
[----:B------:R-:W-:Y:S02]  /*3cc0*/  UISETP.GT.U32.AND UP0, UPT, UR13, 0x1, UPT ;  /* 0x000000010d00788c */ /* 0x000fe4000bf04070 */
[----:B------:R-:W-:-:S04]  /*3cd0*/  ULEA UR8, UR17, UR14, 0x3 ;  /* 0x0000000e11087291 */ /* 0x000fc8000f8e183f */
[----:B------:R-:W-:Y:S01]  /*3ce0*/  UIADD3 UR8, UR8, 0x20, URZ ;  /* 0x0000002008087890 */ /* 0x000fe2000fffe03f */
[----:B------:R-:W-:-:S03]  /*3cf0*/  PLOP3.LUT P0, PT, PT, PT, UP0, 0x80, 0x0 ;  /* 0x000000000000781c */ /* 0x000fc60003f0f008 */
[----:B------:R-:W-:-:S09]  /*3d00*/  UPRMT UR8, URZ, 0x654, UR8 ;  /* 0x000006543f087896 */ /* 0x000fd20008000008 */
[----:B------:R-:W-:Y:S01]  /*3d10*/  SYNCS.ARRIVE.TRANS64.RED.A1T0 RZ, [UR8], RZ ;  /* 0x000000ffffff79a7 */ /* 0x000fe20008100408 */
[----:B------:R-:W-:Y:S05]  /*3d20*/  @P0 BRA `(.L_x_26) ;  /* 0x0000000000040947 */ /* 0x000fea0003800000 */
[----:B------:R-:W-:Y:S01]  /*3d30*/  BPT.TRAP 0x1 ;  /* 0x000000040000795c */ /* 0x000fe20000300000 */
.L_x_26:
[----:B------:R-:W-:Y:S01]  /*3d40*/  UIADD3 UR16, UR16, 0x1, URZ ;  /* 0x0000000110107890 */ /* 0x000fe2000fffe03f */
[C---:B------:R-:W-:Y:S01]  /*3d50*/  ISETP.GT.AND P0, PT, R228.reuse, 0x1, PT ;  /* 0x00000001e400780c */ /* 0x040fe20003f04270 */
[----:B------:R-:W-:Y:S01]  /*3d60*/  UIADD3 UR17, UR17, 0x1, URZ ;  /* 0x0000000111117890 */ /* 0x000fe2000fffe03f */
[----:B------:R-:W-:Y:S01]  /*3d70*/  VIADD R228, R228, 0xffffffff ;  /* 0xffffffffe4e47836 */ /* 0x000fe20000000000 */
[----:B------:R-:W-:Y:S02]  /*3d80*/  UISETP.NE.AND UP0, UPT, UR16, 0x4, UPT ;  /* 0x000000041000788c */ /* 0x000fe4000bf05270 */
[----:B------:R-:W-:Y:S02]  /*3d90*/  UISETP.NE.AND UP1, UPT, UR17, 0x4, UPT ;  /* 0x000000041100788c */ /* 0x000fe4000bf25270 */
[----:B------:R-:W-:Y:S02]  /*3da0*/  USEL UR8, URZ, 0x1, UP0 ;  /* 0x000000013f087887 */ /* 0x000fe40008000000 */
[----:B------:R-:W-:-:S02]  /*3db0*/  USEL UR16, UR16, URZ, UP0 ;  /* 0x0000003f10107287 */ /* 0x000fc40008000000 */
[----:B------:R-:W-:Y:S02]  /*3dc0*/  USEL UR17, UR17, URZ, UP1 ;  /* 0x0000003f11117287 */ /* 0x000fe40008800000 */
[----:B-----5:R-:W-:Y:S01]  /*3dd0*/  LOP3.LUT R227, R227, UR8, RZ, 0x3c, !PT ;  /* 0x00000008e3e37c12 */ /* 0x020fe2000f8e3cff */
[----:B------:R-:W-:Y:S01]  /*3de0*/  UMOV UR8, 0x1 ;  /* 0x0000000100087882 */ /* 0x000fe20000000000 */
[----:B------:R-:W-:Y:S08]  /*3df0*/  @P0 BRA `(.L_x_27) ;  /* 0xffffffec009c0947 */ /* 0x000ff0000383ffff */
.L_x_19:
[----:B------:R-:W-:-:S04]  /*3e00*/  UISETP.NE.AND UP0, UPT, UR6, URZ, UPT ;  /* 0x0000003f0600728c */ /* 0x000fc8000bf05270 */
[----:B------:R-:W-:-:S06]  /*3e10*/  USEL UR6, URZ, 0x1, !UP0 ;  /* 0x000000013f067887 */ /* 0x000fcc000c000000 */
[----:B------:R-:W-:-:S13]  /*3e20*/  ISETP.NE.AND P0, PT, RZ, UR6, PT ;  /* 0x00000006ff007c0c */ /* 0x000fda000bf05270 */
[----:B------:R-:W-:Y:S05]  /*3e30*/  @!P0 BRA `(.L_x_28) ;  /* 0x0000000c00dc8947 */ /* 0x000fea0003800000 */
[----:B------:R-:W3:Y:S04]  /*3e40*/  LDL.LU R227, [R1+0x74] ;  /* 0x0000740001e37983 */ /* 0x000ee80000300800 */
[----:B---3--:R3:W-:Y:S04]  /*3e50*/  STL [R1+0x88], R227 ;  /* 0x000088e301007387 */ /* 0x0087e80000100800 */
[----:B---3--:R-:W3:Y:S04]  /*3e60*/  LDL.LU R227, [R1+0x70] ;  /* 0x0000700001e37983 */ /* 0x008ee80000300800 */
        /* <DEDUP_REMOVED lines=55> */
[----:B---3--:R-:W3:Y:S01]  /*41e0*/  LDL.LU R227, [R1] ;  /* 0x0000000001e37983 */ /* 0x008ee20000300800 */
[----:B------:R-:W-:-:S02]  /*41f0*/  WARPGROUP.DEPBAR.LE gsb0, 0x0 ;  /* 0x00008000000079c5 */ /* 0x000fc40000010000 */
[----:B------:R-:W-:Y:S01]  /*4200*/  FADD R226, R24, R226 ;  /* 0x000000e218e27221 */ /* 0x000fe20000000000 */
        /* <DEDUP_REMOVED lines=97> */
[----:B---3--:R-:W-:-:S05]  /*4820*/  FADD R227, R122, R227 ;  /* 0x000000e37ae37221 */ /* 0x008fca0000000000 */
[----:B------:R3:W-:Y:S04]  /*4830*/  STL [R1], R227 ;  /* 0x000000e301007387 */ /* 0x0007e80000100800 */
[----:B---3--:R-:W3:Y:S02]  /*4840*/  LDL.LU R227, [R1+0xf8] ;  /* 0x0000f80001e37983 */ /* 0x008ee40000300800 */
[----:B---3--:R-:W-:-:S05]  /*4850*/  FADD R227, R123, R227 ;  /* 0x000000e37be37221 */ /* 0x008fca0000000000 */
[----:B------:R3:W-:Y:S04]  /*4860*/  STL [R1+0x4], R227 ;  /* 0x000004e301007387 */ /* 0x0007e80000100800 */
        /* <DEDUP_REMOVED lines=83> */
[----:B------:R3:W-:Y:S02]  /*4da0*/  STL [R1+0x74], R227 ;  /* 0x000074e301007387 */ /* 0x0007e40000100800 */
.L_x_28:
[----:B------:R-:W-:Y:S02]  /*4db0*/  WARPGROUP.DEPBAR.LE gsb0, 0x0 ;  /* 0x00008000000079c5 */ /* 0x000fe40000010000 */
[----:B------:R-:W4:Y:S02]  /*4dc0*/  LDC R24, c[0x0][0x28c] ;  /* 0x0000a300ff187b82 */ /* 0x000f240000000800 */
[----:B----4-:R-:W-:-:S13]  /*4dd0*/  ISETP.GE.AND P0, PT, R24, 0x1, PT ;  /* 0x000000011800780c */ /* 0x010fda0003f06270 */
[----:B------:R-:W-:Y:S05]  /*4de0*/  @!P0 BRA `(.L_x_29) ;  /* 0x0000000000408947 */ /* 0x000fea0003800000 */
[----:B------:R-:W-:-:S06]  /*4df0*/  UISETP.NE.AND UP0, UPT, UR23, 0x3, UPT ;  /* 0x000000031700788c */ /* 0x000fcc000bf05270 */
[----:B------:R-:W-:-:S13]  /*4e00*/  PLOP3.LUT P0, PT, PT, PT, UP0, 0x80, 0x0 ;  /* 0x000000000000781c */ /* 0x000fda0003f0f008 */
[----:B------:R-:W-:Y:S05]  /*4e10*/  @!P0 BRA `(.L_x_30) ;  /* 0x0000000000048947 */ /* 0x000fea0003800000 */
[----:B------:R-:W-:Y:S01]  /*4e20*/  BPT.TRAP 0x1 ;  /* 0x000000040000795c */ /* 0x000fe20000300000 */
.L_x_30:
[----:B------:R-:W-:-:S04]  /*4e30*/  UISETP.LT.AND UP0, UPT, UR12, 0x1, UPT ;  /* 0x000000010c00788c */ /* 0x000fc8000bf01270 */
[----:B------:R-:W-:Y:S02]  /*4e40*/  USEL UR6, UR12, 0x1, UP0 ;  /* 0x000000010c067887 */ /* 0x000fe40008000000 */
[----:B------:R-:W-:Y:S02]  /*4e50*/  UISETP.GT.U32.AND UP0, UPT, UR13, 0x1, UPT ;  /* 0x000000010d00788c */ /* 0x000fe4000bf04070 */
[----:B------:R-:W-:-:S04]  /*4e60*/  UIADD3 UR6, UR5, UR12, -UR6 ;  /* 0x0000000c05067290 */ /* 0x000fc8000fffe806 */
[----:B------:R-:W-:Y:S01]  /*4e70*/  USHF.L.U32 UR6, UR6, 0x3, URZ ;  /* 0x0000000306067899 */ /* 0x000fe2000800063f */
[----:B------:R-:W-:-:S03]  /*4e80*/  PLOP3.LUT P0, PT, PT, PT, UP0, 0x80, 0x0 ;  /* 0x000000000000781c */ /* 0x000fc60003f0f008 */
[----:B------:R-:W-:-:S04]  /*4e90*/  ULOP3.LUT UR6, UR6, 0x18, URZ, 0xc0, !UPT ;  /* 0x0000001806067892 */ /* 0x000fc8000f8ec03f */
[----:B------:R-:W-:-:S04]  /*4ea0*/  UIADD3 UR6, UR14, 0x20, UR6 ;  /* 0x000000200e067890 */ /* 0x000fc8000fffe006 */
[----:B------:R-:W-:-:S09]  /*4eb0*/  UPRMT UR6, URZ, 0x654, UR6 ;  /* 0x000006543f067896 */ /* 0x000fd20008000006 */
[----:B------:R-:W-:Y:S01]  /*4ec0*/  SYNCS.ARRIVE.TRANS64.RED.A1T0 RZ, [UR6], RZ ;  /* 0x000000ffffff79a7 */ /* 0x000fe20008100406 */
[----:B------:R-:W-:Y:S05]  /*4ed0*/  @P0 BRA `(.L_x_29) ;  /* 0x0000000000040947 */ /* 0x000fea0003800000 */
[----:B------:R-:W-:Y:S01]  /*4ee0*/  BPT.TRAP 0x1 ;  /* 0x000000040000795c */ /* 0x000fe20000300000 */
.L_x_29:
[----:B------:R4:W-:Y:S01]  /*4ef0*/  STL [R1+0x8c], R2 ;  /* 0x00008c0201007387 */ /* 0x0009e20000100800 */
[----:B------:R-:W0:Y:S01]  /*4f00*/  LDC R28, c[0x0][0x288] ;  /* 0x0000a200ff1c7b82 */ /* 0x000e220000000800 */
[----:B------:R-:W-:Y:S02]  /*4f10*/  ULDC UR6, c[0x0][0x284] ;  /* 0x0000a10000067ab9 */ /* 0x000fe40000000800 */
[----:B------:R1:W-:Y:S01]  /*4f20*/  STL [R1+0x88], R0 ;  /* 0x0000880001007387 */ /* 0x0003e20000100800 */
[----:B----4-:R-:W4:Y:S03]  /*4f30*/  S2R R2, SR_TID.X ;  /* 0x0000000000027919 */ /* 0x010f260000002100 */
[----:B-1----:R-:W2:Y:S04]  /*4f40*/  LDL.LU R0, [R1+0x84] ;  /* 0x0000840001007983 */ /* 0x002ea80000300800 */
[----:B---3--:R-:W3:Y:S01]  /*4f50*/  LDL.LU R227, [R1+0x80] ;  /* 0x0000800001e37983 */ /* 0x008ee20000300800 */
[----:B----4-:R-:W-:-:S02]  /*4f60*/  SHF.R.U32.HI R24, RZ, 0x2, R2 ;  /* 0x00000002ff187819 */ /* 0x010fc40000011602 */
[----:B------:R-:W-:Y:S02]  /*4f70*/  SHF.R.U32.HI R27, RZ, 0x7, R2 ;  /* 0x00000007ff1b7819 */ /* 0x000fe40000011602 */
[----:B------:R-:W-:Y:S02]  /*4f80*/  LOP3.LUT R26, R2, 0x60, RZ, 0xc0, !PT ;  /* 0x00000060021a7812 */ /* 0x000fe400078ec0ff */
[----:B------:R-:W-:Y:S02]  /*4f90*/  LOP3.LUT R25, R24, 0x7, RZ, 0xc0, !PT ;  /* 0x0000000718197812 */ /* 0x000fe400078ec0ff */
[----:B------:R-:W-:Y:S02]  /*4fa0*/  LOP3.LUT R24, R27, 0x1, RZ, 0xc0, !PT ;  /* 0x000000011b187812 */ /* 0x000fe400078ec0ff */
[----:B------:R-:W-:-:S03]  /*4fb0*/  SHF.R.U32.HI R26, RZ, 0x1, R26 ;  /* 0x00000001ff1a7819 */ /* 0x000fc6000001161a */
[----:B------:R-:W-:Y:S01]  /*4fc0*/  IMAD.SHL.U32 R30, R24, 0x40, RZ ;  /* 0x00000040181e7824 */ /* 0x000fe200078e00ff */
[----:B------:R-:W-:-:S04]  /*4fd0*/  IADD3 R27, RZ, -R26, -R25 ;  /* 0x8000001aff1b7210 */ /* 0x000fc80007ffe819 */
[----:B------:R-:W-:Y:S01]  /*4fe0*/  LOP3.LUT R25, R30, 0x40, R25, 0xe2, !PT ;  /* 0x000000401e197812 */ /* 0x000fe200078ee219 */
[----:B------:R-:W-:Y:S01]  /*4ff0*/  IMAD R29, R24, -0x40, R27 ;  /* 0xffffffc0181d7824 */ /* 0x000fe200078e021b */
[C---:B------:R-:W-:Y:S01]  /*5000*/  LOP3.LUT R24, R2.reuse, 0x3, RZ, 0xc0, !PT ;  /* 0x0000000302187812 */ /* 0x040fe200078ec0ff */
[----:B------:R-:W-:Y:S02]  /*5010*/  IMAD.SHL.U32 R27, R2, 0x2, RZ ;  /* 0x00000002021b7824 */ /* 0x000fe400078e00ff */
[----:B------:R1:W5:Y:S01]  /*5020*/  LDL.LU R2, [R1+0x8c] ;  /* 0x00008c0001027983 */ /* 0x0003620000300800 */
[C---:B--2---:R-:W-:Y:S02]  /*5030*/  IMAD.SHL.U32 R30, R0.reuse, 0x80, RZ ;  /* 0x00000080001e7824 */ /* 0x044fe400078e00ff */
[----:B------:R-:W-:Y:S02]  /*5040*/  IMAD.WIDE R32, R0, 0x80, RZ ;  /* 0x0000008000207825 */ /* 0x000fe400078e02ff */
[----:B------:R1:W5:Y:S02]  /*5050*/  LDL.LU R0, [R1+0x88] ;  /* 0x0000880001007983 */ /* 0x0003640000300800 */
[----:B---3--:R-:W-:-:S05]  /*5060*/  IMAD.SHL.U32 R35, R227, 0x100, RZ ;  /* 0x00000100e3237824 */ /* 0x008fca00078e00ff */
[----:B0-----:R-:W-:-:S04]  /*5070*/  ISETP.GE.AND P0, PT, R35, R28, PT ;  /* 0x0000001c2300720c */ /* 0x001fc80003f06270 */
[----:B------:R-:W-:Y:S01]  /*5080*/  ISETP.GE.OR P0, PT, R30, UR6, P0 ;  /* 0x000000061e007c0c */ /* 0x000fe20008706670 */
[----:B------:R-:W-:Y:S01]  /*5090*/  IMAD R24, R24, -0x2, R28 ;  /* 0xfffffffe18187824 */ /* 0x000fe200078e021c */
[----:B------:R-:W-:Y:S02]  /*50a0*/  LOP3.LUT R27, R27, 0x6, RZ, 0xc0, !PT ;  /* 0x000000061b1b7812 */ /* 0x000fe400078ec0ff */
[----:B------:R-:W-:Y:S01]  /*50b0*/  IADD3 R38, -R30, UR6, R29 ;  /* 0x000000061e267c10 */ /* 0x000fe2000fffe11d */
[----:B------:R-:W-:Y:S01]  /*50c0*/  IMAD.IADD R35, R24, 0x1, -R35 ;  /* 0x0000000118237824 */ /* 0x000fe200078e0a23 */
[----:B------:R-:W-:Y:S01]  /*50d0*/  PRMT R28, R27, 0x6540, R227 ;  /* 0x000065401b1c7816 */ /* 0x000fe200000000e3 */
[----:B------:R-:W-:Y:S01]  /*50e0*/  IMAD.MOV.U32 R34, RZ, RZ, -0x1 ;  /* 0xffffffffff227424 */ /* 0x000fe200078e00ff */
[----:B------:R-:W-:-:S05]  /*50f0*/  LOP3.LUT R39, R32, R25, R26, 0xfe, !PT ;  /* 0x0000001920277212 */ /* 0x000fca00078efe1a */
[----:B-1----:R-:W-:Y:S05]  /*5100*/  @P0 BRA `(.L_x_31) ;  /* 0x0000008c00bc0947 */ /* 0x002fea0003800000 */
[----:B------:R-:W0:Y:S01]  /*5110*/  LDC.64 R26, c[0x0][0x5c8] ;  /* 0x00017200ff1a7b82 */ /* 0x000e220000000a00 */
[----:B------:R-:W-:Y:S01]  /*5120*/  USHF.R.S32.HI UR7, URZ, 0x1f, UR22 ;  /* 0x0000001f3f077899 */ /* 0x000fe20008011416 */
[--C-:B------:R-:W-:Y:S01]  /*5130*/  SHF.R.S32.HI R29, RZ, 0x1f, R28.reuse ;  /* 0x0000001fff1d7819 */ /* 0x100fe2000001141c */
[----:B------:R-:W-:Y:S01]  /*5140*/  ULDC.64 UR8, c[0x0][0x5d0] ;  /* 0x0001740000087ab9 */ /* 0x000fe20000000a00 */
[----:B------:R-:W-:Y:S01]  /*5150*/  BSSY B0, `(.L_x_31) ;  /* 0x00008ea000007945 */ /* 0x000fe20003800000 */
[----:B------:R-:W-:Y:S02]  /*5160*/  UIMAD UR6, UR7, UR8, URZ ;  /* 0x00000008070672a4 */ /* 0x000fe4000f8e023f */
[----:B------:R-:W-:Y:S02]  /*5170*/  IMAD.U32 R25, RZ, RZ, UR8 ;  /* 0x00000008ff197e24 */ /* 0x000fe4000f8e00ff */
[----:B------:R-:W-:Y:S02]  /*5180*/  UIMAD UR6, UR22, UR9, UR6 ;  /* 0x00000009160672a4 */ /* 0x000fe4000f8e0206 */
[----:B------:R-:W-:Y:S01]  /*5190*/  IMAD.WIDE.U32 R24, R25, UR22, R28 ;  /* 0x0000001619187c25 */ /* 0x000fe2000f8e001c */
[----:B------:R-:W-:-:S03]  /*51a0*/  ULDC.64 UR8, c[0x0][0x5c0] ;  /* 0x0001700000087ab9 */ /* 0x000fc60000000a00 */
[----:B------:R-:W-:Y:S02]  /*51b0*/  VIADD R25, R25, UR6 ;  /* 0x0000000619197c36 */ /* 0x000fe40008000000 */
[-C--:B0-----:R-:W-:Y:S02]  /*51c0*/  IMAD R30, R33, R26.reuse, RZ ;  /* 0x0000001a211e7224 */ /* 0x081fe400078e02ff */
[----:B------:R-:W-:-:S04]  /*51d0*/  IMAD.WIDE.U32 R24, R39, R26, R24 ;  /* 0x0000001a27187225 */ /* 0x000fc800078e0018 */
[----:B------:R-:W-:-:S04]  /*51e0*/  IMAD R31, R39, R27, R30 ;  /* 0x0000001b271f7224 */ /* 0x000fc800078e021e */
[----:B------:R-:W-:Y:S01]  /*51f0*/  IMAD.IADD R30, R25, 0x1, R31 ;  /* 0x00000001191e7824 */ /* 0x000fe200078e021f */
[----:B------:R-:W-:Y:S02]  /*5200*/  LEA R25, P0, R26, R24, 0x3 ;  /* 0x000000181a197211 */ /* 0x000fe400078018ff */
[----:B------:R-:W-:Y:S02]  /*5210*/  IADD3 R24, P1, R24, UR8, RZ ;  /* 0x0000000818187c10 */ /* 0x000fe4000ff3e0ff */
[----:B------:R-:W-:Y:S02]  /*5220*/  LEA.HI.X R27, R26, R30, R27, 0x3, P0 ;  /* 0x0000001e1a1b7211 */ /* 0x000fe400000f1c1b */
[----:B------:R-:W-:Y:S02]  /*5230*/  FSETP.NEU.AND P0, PT, RZ, UR21, PT ;  /* 0x00000015ff007c0b */ /* 0x000fe4000bf0d000 */
[----:B------:R-:W-:Y:S02]  /*5240*/  IADD3 R26, P2, R25, UR8, RZ ;  /* 0x00000008191a7c10 */ /* 0x000fe4000ff5e0ff */
[----:B------:R-:W-:-:S02]  /*5250*/  IADD3.X R25, R30, UR9, RZ, P1, !PT ;  /* 0x000000091e197c10 */ /* 0x000fc40008ffe4ff */
[----:B------:R-:W-:-:S07]  /*5260*/  IADD3.X R27, R27, UR9, RZ, P2, !PT ;  /* 0x000000091b1b7c10 */ /* 0x000fce00097fe4ff */
[----:B------:R-:W-:Y:S05]  /*5270*/  @!P0 BRA `(.L_x_32) ;  /* 0x0000006800dc8947 */ /* 0x000fea0003800000 */
[----:B------:R-:W-:Y:S01]  /*5280*/  ULDC.64 UR8, c[0x0][0x5b8] ;  /* 0x00016e0000087ab9 */ /* 0x000fe20000000a00 */
[----:B------:R-:W-:Y:S01]  /*5290*/  ISETP.GE.AND P0, PT, R38, 0x1, PT ;  /* 0x000000012600780c */ /* 0x000fe20003f06270 */
[----:B------:R-:W-:Y:S02]  /*52a0*/  UIMAD UR6, UR7, UR8, URZ ;  /* 0x00000008070672a4 */ /* 0x000fe4000f8e023f */
[----:B------:R-:W-:Y:S01]  /*52b0*/  IMAD.U32 R31, RZ, RZ, UR8 ;  /* 0x00000008ff1f7e24 */ /* 0x000fe2000f8e00ff */
[----:B------:R-:W-:Y:S01]  /*52c0*/  BSSY B1, `(.L_x_33) ;  /* 0x0000010000017945 */ /* 0x000fe20003800000 */
[----:B------:R-:W-:Y:S01]  /*52d0*/  ISETP.LT.OR P4, PT, R35, 0x1, !P0 ;  /* 0x000000012300780c */ /* 0x000fe20004781670 */
[----:B------:R-:W-:Y:S02]  /*52e0*/  UIMAD UR6, UR22, UR9, UR6 ;  /* 0x00000009160672a4 */ /* 0x000fe4000f8e0206 */
[----:B------:R-:W-:Y:S01]  /*52f0*/  IMAD.WIDE.U32 R28, R31, UR22, R28 ;  /* 0x000000161f1c7c25 */ /* 0x000fe2000f8e001c */
[----:B------:R-:W-:-:S03]  /*5300*/  ULDC.64 UR8, c[0x0][0x5a8] ;  /* 0x00016a0000087ab9 */ /* 0x000fc60000000a00 */
[----:B------:R-:W-:Y:S02]  /*5310*/  IMAD.MOV.U32 R30, RZ, RZ, R28 ;  /* 0x000000ffff1e7224 */ /* 0x000fe400078e001c */
[----:B------:R-:W-:Y:S01]  /*5320*/  VIADD R31, R29, UR6 ;  /* 0x000000061d1f7c36 */ /* 0x000fe20008000000 */
[----:B------:R-:W-:Y:S02]  /*5330*/  ULDC.64 UR6, c[0x0][0x5b0] ;  /* 0x00016c0000067ab9 */ /* 0x000fe40000000a00 */
[----:B------:R-:W-:Y:S02]  /*5340*/  IMAD R36, R33, UR6, RZ ;  /* 0x0000000621247c24 */ /* 0x000fe4000f8e02ff */
[----:B------:R-:W-:-:S04]  /*5350*/  IMAD.WIDE.U32 R28, R39, UR6, R30 ;  /* 0x00000006271c7c25 */ /* 0x000fc8000f8e001e */
[--C-:B------:R-:W-:Y:S01]  /*5360*/  IMAD R37, R39, UR7, R36.reuse ;  /* 0x0000000727257c24 */ /* 0x100fe2000f8e0224 */
[----:B------:R-:W-:Y:S02]  /*5370*/  IADD3 R28, P1, R28, UR8, RZ ;  /* 0x000000081c1c7c10 */ /* 0x000fe4000ff3e0ff */
[----:B------:R-:W-:Y:S02]  /*5380*/  PRMT R36, RZ, 0x7610, R36 ;  /* 0x00007610ff247816 */ /* 0x000fe40000000024 */
[----:B------:R-:W-:Y:S01]  /*5390*/  IADD3.X R29, R29, UR9, R37, P1, !PT ;  /* 0x000000091d1d7c10 */ /* 0x000fe20008ffe425 */
[----:B------:R-:W-:Y:S08]  /*53a0*/  @P4 BRA `(.L_x_34) ;  /* 0x0000000000044947 */ /* 0x000ff00003800000 */
[----:B------:R0:W5:Y:S02]  /*53b0*/  LDG.E.U8 R36, desc[UR18][R28.64] ;  /* 0x000000121c247981 */ /* 0x000164000c1e1100 */
.L_x_34:
[----:B------:R-:W-:Y:S05]  /*53c0*/  BSYNC B1 ;  /* 0x0000000000017941 */ /* 0x000fea0003800000 */
.L_x_33:
[----:B-----5:R-:W-:Y:S01]  /*53d0*/  LOP3.LUT R36, R36, 0xff, RZ, 0xc0, !PT ;  /* 0x000000ff24247812 */ /* 0x020fe200078ec0ff */
[----:B------:R-:W-:Y:S01]  /*53e0*/  BSSY B1, `(.L_x_35) ;  /* 0x000000b000017945 */ /* 0x000fe20003800000 */
[----:B------:R-:W-:Y:S02]  /*53f0*/  ISETP.LT.OR P2, PT, R35, 0x2, !P0 ;  /* 0x000000022300780c */ /* 0x000fe40004741670 */
[----:B------:R-:W-:-:S05]  /*5400*/  F2FP.F16.E5M2.UNPACK_B R36, R36 ;  /* 0x00000024ff24723e */ /* 0x000fca00020004ff */
[----:B------:R-:W-:-:S05]  /*5410*/  HADD2.F32 R36, -RZ, R36.H0_H0 ;  /* 0x20000024ff247230 */ /* 0x000fca0000004100 */
[----:B------:R-:W-:Y:S01]  /*5420*/  FMUL R37, R36, UR21 ;  /* 0x0000001524257c20 */ /* 0x000fe20008400000 */
[----:B------:R-:W-:-:S03]  /*5430*/  PRMT R36, RZ, 0x7610, R36 ;  /* 0x00007610ff247816 */ /* 0x000fc60000000024 */
[----:B------:R-:W-:-:S05]  /*5440*/  FFMA R37, R226, UR20, R37 ;  /* 0x00000014e2257c23 */ /* 0x000fca0008000025 */
[----:B------:R-:W-:-:S05]  /*5450*/  F2FP.SATFINITE.E5M2.F32.PACK_AB_MERGE_C R37, RZ, R37, RZ ;  /* 0x00000025ff25723e */ /* 0x000fca00048060ff */
[----:B------:R1:W-:Y:S01]  /*5460*/  @!P4 STG.E.U8 desc[UR18][R24.64], R37 ;  /* 0x000000251800c986 */ /* 0x0003e2000c101112 */
[----:B------:R-:W-:Y:S05]  /*5470*/  @P2 BRA `(.L_x_36) ;  /* 0x0000000000042947 */ /* 0x000fea0003800000 */
[----:B------:R2:W5:Y:S02]  /*5480*/  LDG.E.U8 R36, desc[UR18][R28.64+0x1] ;  /* 0x000001121c247981 */ /* 0x000564000c1e1100 */
.L_x_36:
[----:B------:R-:W-:Y:S05]  /*5490*/  BSYNC B1 ;  /* 0x0000000000017941 */ /* 0x000fea0003800000 */
.L_x_35:
[----:B-----5:R-:W-:Y:S01]  /*54a0*/  LOP3.LUT R36, R36, 0xff, RZ, 0xc0, !PT ;  /* 0x000000ff24247812 */ /* 0x020fe200078ec0ff */
[----:B------:R-:W-:Y:S01]  /*54b0*/  BSSY B1, `(.L_x_37) ;  /* 0x0000013000017945 */ /* 0x000fe20003800000 */
[----:B-1----:R-:W-:Y:S02]  /*54c0*/  IADD3 R37, P1, R39, 0x8, RZ ;  /* 0x0000000827257810 */ /* 0x002fe40007f3e0ff */
[----:B------:R-:W-:-:S03]  /*54d0*/  F2FP.F16.E5M2.UNPACK_B R36, R36 ;  /* 0x00000024ff24723e */ /* 0x000fc600020004ff */
[----:B------:R-:W-:Y:S01]  /*54e0*/  IMAD.X R32, RZ, RZ, R33, P1 ;  /* 0x000000ffff207224 */ /* 0x000fe200008e0621 */
[----:B------:R-:W-:Y:S01]  /*54f0*/  ISETP.GE.AND P1, PT, R38, 0x9, PT ;  /* 0x000000092600780c */ /* 0x000fe20003f26270 */
[----:B------:R-:W-:Y:S02]  /*5500*/  HADD2.F32 R36, -RZ, R36.H0_H0 ;  /* 0x20000024ff247230 */ /* 0x000fe40000004100 */
[----:B------:R-:W-:Y:S01]  /*5510*/  IMAD R32, R32, UR6, RZ ;  /* 0x0000000620207c24 */ /* 0x000fe2000f8e02ff */
[----:B------:R-:W-:Y:S01]  /*5520*/  ISETP.LT.OR P5, PT, R35, 0x1, !P1 ;  /* 0x000000012300780c */ /* 0x000fe20004fa1670 */
[----:B------:R-:W-:-:S04]  /*5530*/  IMAD.WIDE.U32 R30, R37, UR6, R30 ;  /* 0x00000006251e7c25 */ /* 0x000fc8000f8e001e */
[----:B------:R-:W-:Y:S01]  /*5540*/  FMUL R36, R36, UR21 ;  /* 0x0000001524247c20 */ /* 0x000fe20008400000 */
[----:B------:R-:W-:-:S03]  /*5550*/  IMAD R37, R37, UR7, R32 ;  /* 0x0000000725257c24 */ /* 0x000fc6000f8e0220 */
[----:B------:R-:W-:Y:S01]  /*5560*/  FFMA R36, R225, UR20, R36 ;  /* 0x00000014e1247c23 */ /* 0x000fe20008000024 */
[----:B------:R-:W-:Y:S02]  /*5570*/  IADD3 R30, P4, R30, UR8, RZ ;  /* 0x000000081e1e7c10 */ /* 0x000fe4000ff9e0ff */
[----:B------:R-:W-:Y:S02]  /*5580*/  PRMT R32, RZ, 0x7610, R32 ;  /* 0x00007610ff207816 */ /* 0x000fe40000000020 */
[----:B------:R-:W-:Y:S02]  /*5590*/  F2FP.SATFINITE.E5M2.F32.PACK_AB_MERGE_C R33, RZ, R36, RZ ;  /* 0x00000024ff21723e */ /* 0x000fe400048060ff */
[----:B------:R-:W-:-:S03]  /*55a0*/  IADD3.X R31, R31, UR9, R37, P4, !PT ;  /* 0x000000091f1f7c10 */ /* 0x000fc6000a7fe425 */
[----:B------:R1:W-:Y:S01]  /*55b0*/  @!P2 STG.E.U8 desc[UR18][R24.64+0x1], R33 ;  /* 0x000001211800a986 */ /* 0x0003e2000c101112 */
[----:B------:R-:W-:Y:S05]  /*55c0*/  @P5 BRA `(.L_x_38) ;  /* 0x0000000000045947 */ /* 0x000fea0003800000 */
[----:B------:R3:W5:Y:S02]  /*55d0*/  LDG.E.U8 R32, desc[UR18][R30.64] ;  /* 0x000000121e207981 */ /* 0x000764000c1e1100 */
.L_x_38:
[----:B------:R-:W-:Y:S05]  /*55e0*/  BSYNC B1 ;  /* 0x0000000000017941 */ /* 0x000fea0003800000 */
.L_x_37:
[----:B-----5:R-:W-:Y:S01]  /*55f0*/  LOP3.LUT R32, R32, 0xff, RZ, 0xc0, !PT ;  /* 0x000000ff20207812 */ /* 0x020fe200078ec0ff */
[----:B------:R-:W-:Y:S01]  /*5600*/  BSSY B1, `(.L_x_39) ;  /* 0x000000b000017945 */ /* 0x000fe20003800000 */
[----:B------:R-:W-:Y:S02]  /*5610*/  ISETP.LT.OR P2, PT, R35, 0x2, !P1 ;  /* 0x000000022300780c */ /* 0x000fe40004f41670 */
[----:B------:R-:W-:-:S05]  /*5620*/  F2FP.F16.E5M2.UNPACK_B R32, R32 ;  /* 0x00000020ff20723e */ /* 0x000fca00020004ff */
[----:B------:R-:W-:-:S05]  /*5630*/  HADD2.F32 R32, -RZ, R32.H0_H0 ;  /* 0x20000020ff207230 */ /* 0x000fca0000004100 */
[----:B-1----:R-:W-:Y:S01]  /*5640*/  FMUL R33, R32, UR21 ;  /* 0x0000001520217c20 */ /* 0x002fe20008400000 */
[----:B------:R-:W-:-:S03]  /*5650*/  PRMT R32, RZ, 0x7610, R32 ;  /* 0x00007610ff207816 */ /* 0x000fc60000000020 */
[----:B------:R-:W-:-:S05]  /*5660*/  FFMA R33, R224, UR20, R33 ;  /* 0x00000014e0217c23 */ /* 0x000fca0008000021 */
[----:B------:R-:W-:-:S05]  /*5670*/  F2FP.SATFINITE.E5M2.F32.PACK_AB_MERGE_C R33, RZ, R33, RZ ;  /* 0x00000021ff21723e */ /* 0x000fca00048060ff */
[----:B------:R1:W-:Y:S01]  /*5680*/  @!P5 STG.E.U8 desc[UR18][R26.64], R33 ;  /* 0x000000211a00d986 */ /* 0x0003e2000c101112 */
[----:B------:R-:W-:Y:S05]  /*5690*/  @P2 BRA `(.L_x_40) ;  /* 0x0000000000042947 */ /* 0x000fea0003800000 */
[----:B------:R4:W5:Y:S02]  /*56a0*/  LDG.E.U8 R32, desc[UR18][R30.64+0x1] ;  /* 0x000001121e207981 */ /* 0x000964000c1e1100 */
.L_x_40:
[----:B------:R-:W-:Y:S05]  /*56b0*/  BSYNC B1 ;  /* 0x0000000000017941 */ /* 0x000fea0003800000 */
.L_x_39:
[----:B-----5:R-:W-:Y:S01]  /*56c0*/  LOP3.LUT R32, R32, 0xff, RZ, 0xc0, !PT ;  /* 0x000000ff20207812 */ /* 0x020fe200078ec0ff */
[----:B------:R-:W-:Y:S01]  /*56d0*/  BSSY B1, `(.L_x_41) ;  /* 0x000000b000017945 */ /* 0x000fe20003800000 */
[----:B------:R-:W-:Y:S02]  /*56e0*/  ISETP.LT.OR P4, PT, R35, 0x9, !P0 ;  /* 0x000000092300780c */ /* 0x000fe40004781670 */
[----:B------:R-:W-:-:S05]  /*56f0*/  F2FP.F16.E5M2.UNPACK_B R32, R32 ;  /* 0x00000020ff20723e */ /* 0x000fca00020004ff */
[----:B------:R-:W-:-:S05]  /*5700*/  HADD2.F32 R32, -RZ, R32.H0_H0 ;  /* 0x20000020ff207230 */ /* 0x000fca0000004100 */
[----:B------:R-:W-:-:S04]  /*5710*/  FMUL R32, R32, UR21 ;  /* 0x0000001520207c20 */ /* 0x000fc80008400000 */
[----:B------:R-:W-:-:S05]  /*5720*/  FFMA R32, R223, UR20, R32 ;  /* 0x00000014df207c23 */ /* 0x000fca0008000020 */
[----:B-1----:R-:W-:Y:S02]  /*5730*/  F2FP.SATFINITE.E5M2.F32.PACK_AB_MERGE_C R33, RZ, R32, RZ ;  /* 0x00000020ff21723e */ /* 0x002fe400048060ff */
[----:B------:R-:W-:-:S03]  /*5740*/  PRMT R32, RZ, 0x7610, R32 ;  /* 0x00007610ff207816 */ /* 0x000fc60000000020 */
[----:B------:R1:W-:Y:S01]  /*5750*/  @!P2 STG.E.U8 desc[UR18][R26.64+0x1], R33 ;  /* 0x000001211a00a986 */ /* 0x0003e2000c101112 */
[----:B------:R-:W-:Y:S05]  /*5760*/  @P4 BRA `(.L_x_42) ;  /* 0x0000000000044947 */ /* 0x000fea0003800000 */
[----:B------:R0:W5:Y:S02]  /*5770*/  LDG.E.U8 R32, desc[UR18][R28.64+0x8] ;  /* 0x000008121c207981 */ /* 0x000164000c1e1100 */
.L_x_42:
[----:B------:R-:W-:Y:S05]  /*5780*/  BSYNC B1 ;  /* 0x0000000000017941 */ /* 0x000fea0003800000 */
.L_x_41:
        /* <DEDUP_REMOVED lines=12> */
.L_x_44:
[----:B------:R-:W-:Y:S05]  /*5850*/  BSYNC B1 ;  /* 0x0000000000017941 */ /* 0x000fea0003800000 */
.L_x_43:
        /* <DEDUP_REMOVED lines=12> */
.L_x_46:
[----:B------:R-:W-:Y:S05]  /*5920*/  BSYNC B1 ;  /* 0x0000000000017941 */ /* 0x000fea0003800000 */
.L_x_45:
        /* <DEDUP_REMOVED lines=12> */
.L_x_48:
[----:B------:R-:W-:Y:S05]  /*59f0*/  BSYNC B1 ;  /* 0x0000000000017941 */ /* 0x000fea0003800000 */
.L_x_47:
        /* <DEDUP_REMOVED lines=12> */
.L_x_50:
[----:B------:R-:W-:Y:S05]  /*5ac0*/  BSYNC B1 ;  /* 0x0000000000017941 */ /* 0x000fea0003800000 */
.L_x_49:
        /* <DEDUP_REMOVED lines=12> */
.L_x_52:
[----:B------:R-:W-:Y:S05]  /*5b90*/  BSYNC B1 ;  /* 0x0000000000017941 */ /* 0x000fea0003800000 */
.L_x_51:
        /* <DEDUP_REMOVED lines=12> */
.L_x_54:
[----:B------:R-:W-:Y:S05]  /*5c60*/  BSYNC B1 ;  /* 0x0000000000017941 */ /* 0x000fea0003800000 */
.L_x_53:
        /* <DEDUP_REMOVED lines=12> */
.L_x_56:
[----:B------:R-:W-:Y:S05]  /*5d30*/  BSYNC B1 ;  /* 0x0000000000017941 */ /* 0x000fea0003800000 */
.L_x_55:
        /* <DEDUP_REMOVED lines=12> */
.L_x_58:
[----:B------:R-:W-:Y:S05]  /*5e00*/  BSYNC B1 ;  /* 0x0000000000017941 */ /* 0x000fea0003800000 */
.L_x_57:
        /* <DEDUP_REMOVED lines=12> */
.L_x_60:
[----:B------:R-:W-:Y:S05]  /*5ed0*/  BSYNC B1 ;  /* 0x0000000000017941 */ /* 0x000fea0003800000 */
.L_x_59:
        /* <DEDUP_REMOVED lines=12> */
.L_x_62:
[----:B------:R-:W-:Y:S05]  /*5fa0*/  BSYNC B1 ;  /* 0x0000000000017941 */ /* 0x000fea0003800000 */
.L_x_61:
        /* <DEDUP_REMOVED lines=12> */
.L_x_64:
[----:B------:R-:W-:Y:S05]  /*6070*/  BSYNC B1 ;  /* 0x0000000000017941 */ /* 0x000fea0003800000 */
.L_x_63:
        /* <DEDUP_REMOVED lines=12> */
.L_x_66:
[----:B------:R-:W-:Y:S05]  /*6140*/  BSYNC B1 ;  /* 0x0000000000017941 */ /* 0x000fea0003800000 */
.L_x_65:
        /* <DEDUP_REMOVED lines=12> */
.L_x_68:
[----:B------:R-:W-:Y:S05]  /*6210*/  BSYNC B1 ;  /* 0x0000000000017941 */ /* 0x000fea0003800000 */
.L_x_67:
        /* <DEDUP_REMOVED lines=12> */
.L_x_70:
[----:B------:R-:W-:Y:S05]  /*62e0*/  BSYNC B1 ;  /* 0x0000000000017941 */ /* 0x000fea0003800000 */
.L_x_69:
        /* <DEDUP_REMOVED lines=12> */
.L_x_72:
[----:B------:R-:W-:Y:S05]  /*63b0*/  BSYNC B1 ;  /* 0x0000000000017941 */ /* 0x000fea0003800000 */
.L_x_71:
        /* <DEDUP_REMOVED lines=12> */
.L_x_74:
[----:B------:R-:W-:Y:S05]  /*6480*/  BSYNC B1 ;  /* 0x0000000000017941 */ /* 0x000fea0003800000 */
.L_x_73:
        /* <DEDUP_REMOVED lines=12> */
.L_x_76:
[----:B------:R-:W-:Y:S05]  /*6550*/  BSYNC B1 ;  /* 0x0000000000017941 */ /* 0x000fea0003800000 */
.L_x_75:
        /* <DEDUP_REMOVED lines=12> */
.L_x_78:
[----:B------:R-:W-:Y:S05]  /*6620*/  BSYNC B1 ;  /* 0x0000000000017941 */ /* 0x000fea0003800000 */
.L_x_77:
        /* <DEDUP_REMOVED lines=12> */
.L_x_80:
[----:B------:R-:W-:Y:S05]  /*66f0*/  BSYNC B1 ;  /* 0x0000000000017941 */ /* 0x000fea0003800000 */
.L_x_79:
        /* <DEDUP_REMOVED lines=12> */
.L_x_82:
[----:B------:R-:W-:Y:S05]  /*67c0*/  BSYNC B1 ;  /* 0x0000000000017941 */ /* 0x000fea0003800000 */
.L_x_81:
        /* <DEDUP_REMOVED lines=12> */
.L_x_84:
[----:B------:R-:W-:Y:S05]  /*6890*/  BSYNC B1 ;  /* 0x0000000000017941 */ /* 0x000fea0003800000 */
.L_x_83:
        /* <DEDUP_REMOVED lines=12> */
.L_x_86:
[----:B------:R-:W-:Y:S05]  /*6960*/  BSYNC B1 ;  /* 0x0000000000017941 */ /* 0x000fea0003800000 */
.L_x_85:
        /* <DEDUP_REMOVED lines=12> */
.L_x_88:
[----:B------:R-:W-:Y:S05]  /*6a30*/  BSYNC B1 ;  /* 0x0000000000017941 */ /* 0x000fea0003800000 */
.L_x_87:
        /* <DEDUP_REMOVED lines=12> */
.L_x_90:
[----:B------:R-:W-:Y:S05]  /*6b00*/  BSYNC B1 ;  /* 0x0000000000017941 */ /* 0x000fea0003800000 */
.L_x_89:
        /* <DEDUP_REMOVED lines=12> */
.L_x_92:
[----:B------:R-:W-:Y:S05]  /*6bd0*/  BSYNC B1 ;  /* 0x0000000000017941 */ /* 0x000fea0003800000 */
.L_x_91:
        /* <DEDUP_REMOVED lines=12> */
.L_x_94:
[----:B------:R-:W-:Y:S05]  /*6ca0*/  BSYNC B1 ;  /* 0x0000000000017941 */ /* 0x000fea0003800000 */
.L_x_93:
        /* <DEDUP_REMOVED lines=12> */
.L_x_96:
[----:B------:R-:W-:Y:S05]  /*6d70*/  BSYNC B1 ;  /* 0x0000000000017941 */ /* 0x000fea0003800000 */
.L_x_95:
        /* <DEDUP_REMOVED lines=12> */
.L_x_98:
[----:B------:R-:W-:Y:S05]  /*6e40*/  BSYNC B1 ;  /* 0x0000000000017941 */ /* 0x000fea0003800000 */
.L_x_97:
        /* <DEDUP_REMOVED lines=12> */
.L_x_100:
[----:B------:R-:W-:Y:S05]  /*6f10*/  BSYNC B1 ;  /* 0x0000000000017941 */ /* 0x000fea0003800000 */
.L_x_99:
        /* <DEDUP_REMOVED lines=12> */
.L_x_102:
[----:B------:R-:W-:Y:S05]  /*6fe0*/  BSYNC B1 ;  /* 0x0000000000017941 */ /* 0x000fea0003800000 */
.L_x_101:
        /* <DEDUP_REMOVED lines=12> */
.L_x_104:
[----:B------:R-:W-:Y:S05]  /*70b0*/  BSYNC B1 ;  /* 0x0000000000017941 */ /* 0x000fea0003800000 */
.L_x_103:
        /* <DEDUP_REMOVED lines=12> */
.L_x_106:
[----:B------:R-:W-:Y:S05]  /*7180*/  BSYNC B1 ;  /* 0x0000000000017941 */ /* 0x000fea0003800000 */
.L_x_105:
        /* <DEDUP_REMOVED lines=12> */
.L_x_108:
[----:B------:R-:W-:Y:S05]  /*7250*/  BSYNC B1 ;  /* 0x0000000000017941 */ /* 0x000fea0003800000 */
.L_x_107:
        /* <DEDUP_REMOVED lines=12> */
.L_x_110:
[----:B------:R-:W-:Y:S05]  /*7320*/  BSYNC B1 ;  /* 0x0000000000017941 */ /* 0x000fea0003800000 */
.L_x_109:
        /* <DEDUP_REMOVED lines=12> */
.L_x_112:
[----:B------:R-:W-:Y:S05]  /*73f0*/  BSYNC B1 ;  /* 0x0000000000017941 */ /* 0x000fea0003800000 */
.L_x_111:
        /* <DEDUP_REMOVED lines=12> */
.L_x_114:
[----:B------:R-:W-:Y:S05]  /*74c0*/  BSYNC B1 ;  /* 0x0000000000017941 */ /* 0x000fea0003800000 */
.L_x_113:
        /* <DEDUP_REMOVED lines=12> */
.L_x_116:
[----:B------:R-:W-:Y:S05]  /*7590*/  BSYNC B1 ;  /* 0x0000000000017941 */ /* 0x000fea0003800000 */
.L_x_115:
        /* <DEDUP_REMOVED lines=12> */
.L_x_118:
[----:B------:R-:W-:Y:S05]  /*7660*/  BSYNC B1 ;  /* 0x0000000000017941 */ /* 0x000fea0003800000 */
.L_x_117:
        /* <DEDUP_REMOVED lines=12> */
.L_x_120:
[----:B------:R-:W-:Y:S05]  /*7730*/  BSYNC B1 ;  /* 0x0000000000017941 */ /* 0x000fea0003800000 */
.L_x_119:
        /* <DEDUP_REMOVED lines=12> */
.L_x_122:
[----:B------:R-:W-:Y:S05]  /*7800*/  BSYNC B1 ;  /* 0x0000000000017941 */ /* 0x000fea0003800000 */
.L_x_121:
        /* <DEDUP_REMOVED lines=12> */
.L_x_124:
[----:B------:R-:W-:Y:S05]  /*78d0*/  BSYNC B1 ;  /* 0x0000000000017941 */ /* 0x000fea0003800000 */
.L_x_123:
        /* <DEDUP_REMOVED lines=12> */
.L_x_126:
[----:B------:R-:W-:Y:S05]  /*79a0*/  BSYNC B1 ;  /* 0x0000000000017941 */ /* 0x000fea0003800000 */
.L_x_125:
        /* <DEDUP_REMOVED lines=12> */
.L_x_128:
[----:B------:R-:W-:Y:S05]  /*7a70*/  BSYNC B1 ;  /* 0x0000000000017941 */ /* 0x000fea0003800000 */
.L_x_127:
        /* <DEDUP_REMOVED lines=12> */
.L_x_130:
[----:B------:R-:W-:Y:S05]  /*7b40*/  BSYNC B1 ;  /* 0x0000000000017941 */ /* 0x000fea0003800000 */
.L_x_129:
        /* <DEDUP_REMOVED lines=12> */
.L_x_132:
[----:B------:R-:W-:Y:S05]  /*7c10*/  BSYNC B1 ;  /* 0x0000000000017941 */ /* 0x000fea0003800000 */
.L_x_131:
        /* <DEDUP_REMOVED lines=12> */
.L_x_134:
[----:B------:R-:W-:Y:S05]  /*7ce0*/  BSYNC B1 ;  /* 0x0000000000017941 */ /* 0x000fea0003800000 */
.L_x_133:
        /* <DEDUP_REMOVED lines=12> */
.L_x_136:
[----:B------:R-:W-:Y:S05]  /*7db0*/  BSYNC B1 ;  /* 0x0000000000017941 */ /* 0x000fea0003800000 */
.L_x_135:
        /* <DEDUP_REMOVED lines=12> */
.L_x_138:
[----:B------:R-:W-:Y:S05]  /*7e80*/  BSYNC B1 ;  /* 0x0000000000017941 */ /* 0x000fea0003800000 */
.L_x_137:
        /* <DEDUP_REMOVED lines=12> */
.L_x_140:
[----:B------:R-:W-:Y:S05]  /*7f50*/  BSYNC B1 ;  /* 0x0000000000017941 */ /* 0x000fea0003800000 */
.L_x_139:
        /* <DEDUP_REMOVED lines=12> */
.L_x_142:
[----:B------:R-:W-:Y:S05]  /*8020*/  BSYNC B1 ;  /* 0x0000000000017941 */ /* 0x000fea0003800000 */
.L_x_141:
        /* <DEDUP_REMOVED lines=12> */
.L_x_144:
[----:B------:R-:W-:Y:S05]  /*80f0*/  BSYNC B1 ;  /* 0x0000000000017941 */ /* 0x000fea0003800000 */
.L_x_143:
        /* <DEDUP_REMOVED lines=12> */
.L_x_146:
[----:B------:R-:W-:Y:S05]  /*81c0*/  BSYNC B1 ;  /* 0x0000000000017941 */ /* 0x000fea0003800000 */
.L_x_145:
        /* <DEDUP_REMOVED lines=12> */
.L_x_148:
[----:B------:R-:W-:Y:S05]  /*8290*/  BSYNC B1 ;  /* 0x0000000000017941 */ /* 0x000fea0003800000 */
.L_x_147:
        /* <DEDUP_REMOVED lines=12> */
.L_x_150:
[----:B------:R-:W-:Y:S05]  /*8360*/  BSYNC B1 ;  /* 0x0000000000017941 */ /* 0x000fea0003800000 */
.L_x_149:
        /* <DEDUP_REMOVED lines=12> */
.L_x_152:
[----:B------:R-:W-:Y:S05]  /*8430*/  BSYNC B1 ;  /* 0x0000000000017941 */ /* 0x000fea0003800000 */
.L_x_151:
        /* <DEDUP_REMOVED lines=12> */
.L_x_154:
[----:B------:R-:W-:Y:S05]  /*8500*/  BSYNC B1 ;  /* 0x0000000000017941 */ /* 0x000fea0003800000 */
.L_x_153:
        /* <DEDUP_REMOVED lines=12> */
.L_x_156:
[----:B------:R-:W-:Y:S05]  /*85d0*/  BSYNC B1 ;  /* 0x0000000000017941 */ /* 0x000fea0003800000 */
.L_x_155:
        /* <DEDUP_REMOVED lines=12> */
.L_x_158:
[----:B------:R-:W-:Y:S05]  /*86a0*/  BSYNC B1 ;  /* 0x0000000000017941 */ /* 0x000fea0003800000 */
.L_x_157:
        /* <DEDUP_REMOVED lines=12> */
.L_x_160:
[----:B------:R-:W-:Y:S05]  /*8770*/  BSYNC B1 ;  /* 0x0000000000017941 */ /* 0x000fea0003800000 */
.L_x_159:
        /* <DEDUP_REMOVED lines=12> */
.L_x_162:
[----:B------:R-:W-:Y:S05]  /*8840*/  BSYNC B1 ;  /* 0x0000000000017941 */ /* 0x000fea0003800000 */
.L_x_161:
        /* <DEDUP_REMOVED lines=12> */
.L_x_164:
[----:B------:R-:W-:Y:S05]  /*8910*/  BSYNC B1 ;  /* 0x0000000000017941 */ /* 0x000fea0003800000 */
.L_x_163:
        /* <DEDUP_REMOVED lines=12> */
.L_x_166:
[----:B------:R-:W-:Y:S05]  /*89e0*/  BSYNC B1 ;  /* 0x0000000000017941 */ /* 0x000fea0003800000 */
.L_x_165:
        /* <DEDUP_REMOVED lines=12> */
.L_x_168:
[----:B------:R-:W-:Y:S05]  /*8ab0*/  BSYNC B1 ;  /* 0x0000000000017941 */ /* 0x000fea0003800000 */
.L_x_167:
        /* <DEDUP_REMOVED lines=12> */
.L_x_170:
[----:B------:R-:W-:Y:S05]  /*8b80*/  BSYNC B1 ;  /* 0x0000000000017941 */ /* 0x000fea0003800000 */
.L_x_169:
        /* <DEDUP_REMOVED lines=12> */
.L_x_172:
[----:B------:R-:W-:Y:S05]  /*8c50*/  BSYNC B1 ;  /* 0x0000000000017941 */ /* 0x000fea0003800000 */
.L_x_171:
        /* <DEDUP_REMOVED lines=12> */
.L_x_174:
[----:B------:R-:W-:Y:S05]  /*8d20*/  BSYNC B1 ;  /* 0x0000000000017941 */ /* 0x000fea0003800000 */
.L_x_173:
        /* <DEDUP_REMOVED lines=12> */
.L_x_176:
[----:B------:R-:W-:Y:S05]  /*8df0*/  BSYNC B1 ;  /* 0x0000000000017941 */ /* 0x000fea0003800000 */
.L_x_175:
        /* <DEDUP_REMOVED lines=12> */
.L_x_178:
[----:B------:R-:W-:Y:S05]  /*8ec0*/  BSYNC B1 ;  /* 0x0000000000017941 */ /* 0x000fea0003800000 */
.L_x_177:
        /* <DEDUP_REMOVED lines=12> */
.L_x_180:
[----:B------:R-:W-:Y:S05]  /*8f90*/  BSYNC B1 ;  /* 0x0000000000017941 */ /* 0x000fea0003800000 */
.L_x_179:
        /* <DEDUP_REMOVED lines=12> */
.L_x_182:
[----:B------:R-:W-:Y:S05]  /*9060*/  BSYNC B1 ;  /* 0x0000000000017941 */ /* 0x000fea0003800000 */
.L_x_181:
        /* <DEDUP_REMOVED lines=12> */
.L_x_184:
[----:B------:R-:W-:Y:S05]  /*9130*/  BSYNC B1 ;  /* 0x0000000000017941 */ /* 0x000fea0003800000 */
.L_x_183:
[----:B-----5:R-:W-:Y:S01]  /*9140*/  LOP3.LUT R32, R32, 0xff, RZ, 0xc0, !PT ;  /* 0x000000ff20207812 */ /* 0x020fe200078ec0ff */
[----:B------:R-:W-:Y:S01]  /*9150*/  BSSY B1, `(.L_x_185) ;  /* 0x000000b000017945 */ /* 0x000fe20003800000 */
[----:B------:R-:W-:Y:S02]  /*9160*/  ISETP.LT.OR P4, PT, R35, 0x99, !P0 ;  /* 0x000000992300780c */ /* 0x000fe40004781670 */
[----:B------:R-:W-:-:S05]  /*9170*/  F2FP.F16.E5M2.UNPACK_B R32, R32 ;  /* 0x00000020ff20723e */ /* 0x000fca00020004ff */
[----:B------:R-:W-:-:S05]  /*9180*/  HADD2.F32 R32, -RZ, R32.H0_H0 ;  /* 0x20000020ff207230 */ /* 0x000fca0000004100 */
[----:B------:R-:W-:-:S04]  /*9190*/  FMUL R32, R32, UR21 ;  /* 0x0000001520207c20 */ /* 0x000fc80008400000 */
[----:B------:R-:W-:Y:S01]  /*91a0*/  FFMA R32, R23, UR20, R32 ;  /* 0x0000001417207c23 */ /* 0x000fe20008000020 */
[----:B------:R-:W-:-:S04]  /*91b0*/  PRMT R23, RZ, 0x7610, R23 ;  /* 0x00007610ff177816 */ /* 0x000fc80000000017 */
[----:B-1----:R-:W-:-:S05]  /*91c0*/  F2FP.SATFINITE.E5M2.F32.PACK_AB_MERGE_C R33, RZ, R32, RZ ;  /* 0x00000020ff21723e */ /* 0x002fca00048060ff */
[----:B------:R1:W-:Y:S01]  /*91d0*/  @!P2 STG.E.U8 desc[UR18][R26.64+0x91], R33 ;  /* 0x000091211a00a986 */ /* 0x0003e2000c101112 */
[----:B------:R-:W-:Y:S05]  /*91e0*/  @P4 BRA `(.L_x_186) ;  /* 0x0000000000044947 */ /* 0x000fea0003800000 */
[----:B------:R0:W5:Y:S02]  /*91f0*/  LDG.E.U8 R23, desc[UR18][R28.64+0x98] ;  /* 0x000098121c177981 */ /* 0x000164000c1e1100 */
.L_x_186:
[----:B------:R-:W-:Y:S05]  /*9200*/  BSYNC B1 ;  /* 0x0000000000017941 */ /* 0x000fea0003800000 */
.L_x_185:
        /* <DEDUP_REMOVED lines=8> */
[----:B------:R-:W-:-:S05]  /*9290*/  F2FP.SATFINITE.E5M2.F32.PACK_AB_MERGE_C R23, RZ, R23, RZ ;  /* 0x00000017ff17723e */ /* 0x000fca00048060ff */
[----:B------:R0:W-:Y:S01]  /*92a0*/  @!P4 STG.E.U8 desc[UR18][R24.64+0x98], R23 ;  /* 0x000098171800c986 */ /* 0x0001e2000c101112 */
[----:B------:R-:W-:Y:S05]  /*92b0*/  @P2 BRA `(.L_x_188) ;  /* 0x0000000000042947 */ /* 0x000fea0003800000 */
[----:B------:R0:W5:Y:S02]  /*92c0*/  LDG.E.U8 R22, desc[UR18][R28.64+0x99] ;  /* 0x000099121c167981 */ /* 0x000164000c1e1100 */
.L_x_188:
[----:B------:R-:W-:Y:S05]  /*92d0*/  BSYNC B1 ;  /* 0x0000000000017941 */ /* 0x000fea0003800000 */
.L_x_187:
        /* <DEDUP_REMOVED lines=8> */
[----:B0-----:R-:W-:-:S05]  /*9360*/  F2FP.SATFINITE.E5M2.F32.PACK_AB_MERGE_C R23, RZ, R22, RZ ;  /* 0x00000016ff17723e */ /* 0x001fca00048060ff */
[----:B------:R0:W-:Y:S01]  /*9370*/  @!P2 STG.E.U8 desc[UR18][R24.64+0x99], R23 ;  /* 0x000099171800a986 */ /* 0x0001e2000c101112 */
[----:B------:R-:W-:Y:S05]  /*9380*/  @P4 BRA `(.L_x_190) ;  /* 0x0000000000044947 */ /* 0x000fea0003800000 */
[----:B------:R0:W5:Y:S02]  /*9390*/  LDG.E.U8 R21, desc[UR18][R30.64+0x98] ;  /* 0x000098121e157981 */ /* 0x000164000c1e1100 */
.L_x_190:
[----:B------:R-:W-:Y:S05]  /*93a0*/  BSYNC B1 ;  /* 0x0000000000017941 */ /* 0x000fea0003800000 */
.L_x_189:
        /* <DEDUP_REMOVED lines=12> */
.L_x_192:
[----:B------:R-:W-:Y:S05]  /*9470*/  BSYNC B1 ;  /* 0x0000000000017941 */ /* 0x000fea0003800000 */
.L_x_191:
        /* <DEDUP_REMOVED lines=12> */
.L_x_194:
[----:B------:R-:W-:Y:S05]  /*9540*/  BSYNC B1 ;  /* 0x0000000000017941 */ /* 0x000fea0003800000 */
.L_x_193:
        /* <DEDUP_REMOVED lines=12> */
.L_x_196:
[----:B------:R-:W-:Y:S05]  /*9610*/  BSYNC B1 ;  /* 0x0000000000017941 */ /* 0x000fea0003800000 */
.L_x_195:
        /* <DEDUP_REMOVED lines=12> */
.L_x_198:
[----:B------:R-:W-:Y:S05]  /*96e0*/  BSYNC B1 ;  /* 0x0000000000017941 */ /* 0x000fea0003800000 */
.L_x_197:
        /* <DEDUP_REMOVED lines=12> */
.L_x_200:
[----:B------:R-:W-:Y:S05]  /*97b0*/  BSYNC B1 ;  /* 0x0000000000017941 */ /* 0x000fea0003800000 */
.L_x_199:
        /* <DEDUP_REMOVED lines=12> */
.L_x_202:
[----:B------:R-:W-:Y:S05]  /*9880*/  BSYNC B1 ;  /* 0x0000000000017941 */ /* 0x000fea0003800000 */
.L_x_201:
        /* <DEDUP_REMOVED lines=12> */
.L_x_204:
[----:B------:R-:W-:Y:S05]  /*9950*/  BSYNC B1 ;  /* 0x0000000000017941 */ /* 0x000fea0003800000 */
.L_x_203:
        /* <DEDUP_REMOVED lines=12> */
.L_x_206:
[----:B------:R-:W-:Y:S05]  /*9a20*/  BSYNC B1 ;  /* 0x0000000000017941 */ /* 0x000fea0003800000 */
.L_x_205:
        /* <DEDUP_REMOVED lines=12> */
.L_x_208:
[----:B------:R-:W-:Y:S05]  /*9af0*/  BSYNC B1 ;  /* 0x0000000000017941 */ /* 0x000fea0003800000 */
.L_x_207:
        /* <DEDUP_REMOVED lines=12> */
.L_x_210:
[----:B------:R-:W-:Y:S05]  /*9bc0*/  BSYNC B1 ;  /* 0x0000000000017941 */ /* 0x000fea0003800000 */
.L_x_209:
        /* <DEDUP_REMOVED lines=12> */
.L_x_212:
[----:B------:R-:W-:Y:S05]  /*9c90*/  BSYNC B1 ;  /* 0x0000000000017941 */ /* 0x000fea0003800000 */
.L_x_211:
        /* <DEDUP_REMOVED lines=12> */
.L_x_214:
[----:B------:R-:W-:Y:S05]  /*9d60*/  BSYNC B1 ;  /* 0x0000000000017941 */ /* 0x000fea0003800000 */
.L_x_213:
        /* <DEDUP_REMOVED lines=12> */
.L_x_216:
[----:B------:R-:W-:Y:S05]  /*9e30*/  BSYNC B1 ;  /* 0x0000000000017941 */ /* 0x000fea0003800000 */
.L_x_215:
        /* <DEDUP_REMOVED lines=12> */
.L_x_218:
[----:B------:R-:W-:Y:S05]  /*9f00*/  BSYNC B1 ;  /* 0x0000000000017941 */ /* 0x000fea0003800000 */
.L_x_217:
        /* <DEDUP_REMOVED lines=12> */
.L_x_220:
[----:B------:R-:W-:Y:S05]  /*9fd0*/  BSYNC B1 ;  /* 0x0000000000017941 */ /* 0x000fea0003800000 */
.L_x_219:
        /* <DEDUP_REMOVED lines=12> */
.L_x_222:
[----:B------:R-:W-:Y:S05]  /*a0a0*/  BSYNC B1 ;  /* 0x0000000000017941 */ /* 0x000fea0003800000 */
.L_x_221:
        /* <DEDUP_REMOVED lines=12> */
.L_x_224:
[----:B------:R-:W-:Y:S05]  /*a170*/  BSYNC B1 ;  /* 0x0000000000017941 */ /* 0x000fea0003800000 */
.L_x_223:
        /* <DEDUP_REMOVED lines=12> */
.L_x_226:
[----:B------:R-:W-:Y:S05]  /*a240*/  BSYNC B1 ;  /* 0x0000000000017941 */ /* 0x000fea0003800000 */
.L_x_225:
        /* <DEDUP_REMOVED lines=12> */
.L_x_228:
[----:B------:R-:W-:Y:S05]  /*a310*/  BSYNC B1 ;  /* 0x0000000000017941 */ /* 0x000fea0003800000 */
.L_x_227:
[----:B-----5:R-:W-:Y:S01]  /*a320*/  LOP3.LUT R2, R2, 0xff, RZ, 0xc0, !PT ;  /* 0x000000ff02027812 */ /* 0x020fe200078ec0ff */
[----:B------:R-:W-:Y:S01]  /*a330*/  BSSY B1, `(.L_x_229) ;  /* 0x000000b000017945 */ /* 0x000fe20003800000 */
[----:B------:R-:W-:Y:S02]  /*a340*/  ISETP.LT.OR P4, PT, R35, 0xc1, !P1 ;  /* 0x000000c12300780c */ /* 0x000fe40004f81670 */
[----:B------:R-:W-:-:S05]  /*a350*/  F2FP.F16.E5M2.UNPACK_B R2, R2 ;  /* 0x00000002ff02723e */ /* 0x000fca00020004ff */
[----:B------:R-:W-:-:S05]  /*a360*/  HADD2.F32 R2, -RZ, R2.H0_H0 ;  /* 0x20000002ff027230 */ /* 0x000fca0000004100 */
[----:B0-----:R-:W-:-:S04]  /*a370*/  FMUL R3, R2, UR21 ;  /* 0x0000001502037c20 */ /* 0x001fc80008400000 */
[----:B------:R-:W-:Y:S01]  /*a380*/  FFMA R3, R0, UR20, R3 ;  /* 0x0000001400037c23 */ /* 0x000fe20008000003 */
[----:B------:R-:W-:-:S04]  /*a390*/  PRMT R0, RZ, 0x7610, R0 ;  /* 0x00007610ff007816 */ /* 0x000fc80000000000 */
[----:B------:R-:W-:-:S05]  /*a3a0*/  F2FP.SATFINITE.E5M2.F32.PACK_AB_MERGE_C R3, RZ, R3, RZ ;  /* 0x00000003ff03723e */ /* 0x000fca00048060ff */
[----:B------:R0:W-:Y:S01]  /*a3b0*/  @!P2 STG.E.U8 desc[UR18][R24.64+0xc1], R3 ;  /* 0x0000c1031800a986 */ /* 0x0001e2000c101112 */
[----:B------:R-:W-:Y:S05]  /*a3c0*/  @P4 BRA `(.L_x_230) ;  /* 0x0000000000044947 */ /* 0x000fea0003800000 */
[----:B------:R0:W5:Y:S02]  /*a3d0*/  LDG.E.U8 R0, desc[UR18][R30.64+0xc0] ;  /* 0x0000c0121e007981 */ /* 0x000164000c1e1100 */
.L_x_230:
[----:B------:R-:W-:Y:S05]  /*a3e0*/  BSYNC B1 ;  /* 0x0000000000017941 */ /* 0x000fea0003800000 */
.L_x_229:
[----:B------:R-:W2:Y:S01]  /*a3f0*/  LDL.LU R2, [R1] ;  /* 0x0000000001027983 */ /* 0x000ea20000300800 */
[----:B-----5:R-:W-:Y:S01]  /*a400*/  LOP3.LUT R0, R0, 0xff, RZ, 0xc0, !PT ;  /* 0x000000ff00007812 */ /* 0x020fe200078ec0ff */
[----:B------:R-:W-:Y:S01]  /*a410*/  BSSY B1, `(.L_x_231) ;  /* 0x000000b000017945 */ /* 0x000fe20003800000 */
[----:B------:R-:W-:Y:S02]  /*a420*/  ISETP.LT.OR P2, PT, R35, 0xc2, !P1 ;  /* 0x000000c22300780c */ /* 0x000fe40004f41670 */
[----:B------:R-:W-:-:S05]  /*a430*/  F2FP.F16.E5M2.UNPACK_B R0, R0 ;  /* 0x00000000ff00723e */ /* 0x000fca00020004ff */
[----:B------:R-:W-:-:S05]  /*a440*/  HADD2.F32 R0, -RZ, R0.H0_H0 ;  /* 0x20000000ff007230 */ /* 0x000fca0000004100 */
[----:B------:R-:W-:-:S04]  /*a450*/  FMUL R0, R0, UR21 ;  /* 0x0000001500007c20 */ /* 0x000fc80008400000 */
[----:B--2---:R-:W-:-:S05]  /*a460*/  FFMA R0, R2, UR20, R0 ;  /* 0x0000001402007c23 */ /* 0x004fca0008000000 */
[----:B0-----:R-:W-:Y:S02]  /*a470*/  F2FP.SATFINITE.E5M2.F32.PACK_AB_MERGE_C R3, RZ, R0, RZ ;  /* 0x00000000ff03723e */ /* 0x001fe400048060ff */
[----:B------:R-:W-:-:S03]  /*a480*/  PRMT R0, RZ, 0x7610, R0 ;  /* 0x00007610ff007816 */ /* 0x000fc60000000000 */
[----:B------:R0:W-:Y:S01]  /*a490*/  @!P4 STG.E.U8 desc[UR18][R26.64+0xc0], R3 ;  /* 0x0000c0031a00c986 */ /* 0x0001e2000c101112 */
[----:B------:R-:W-:Y:S05]  /*a4a0*/  @P2 BRA `(.L_x_232) ;  /* 0x0000000000042947 */ /* 0x000fea0003800000 */
[----:B------:R2:W5:Y:S02]  /*a4b0*/  LDG.E.U8 R0, desc[UR18][R30.64+0xc1] ;  /* 0x0000c1121e007981 */ /* 0x000564000c1e1100 */
.L_x_232:
[----:B------:R-:W-:Y:S05]  /*a4c0*/  BSYNC B1 ;  /* 0x0000000000017941 */ /* 0x000fea0003800000 */
.L_x_231:
[----:B------:R-:W3:Y:S01]  /*a4d0*/  LDL.LU R2, [R1+0x4] ;  /* 0x0000040001027983 */ /* 0x000ee20000300800 */
[----:B-----5:R-:W-:Y:S01]  /*a4e0*/  LOP3.LUT R0, R0, 0xff, RZ, 0xc0, !PT ;  /* 0x000000ff00007812 */ /* 0x020fe200078ec0ff */
[----:B------:R-:W-:Y:S01]  /*a4f0*/  BSSY B1, `(.L_x_233) ;  /* 0x000000b000017945 */ /* 0x000fe20003800000 */
[----:B------:R-:W-:Y:S02]  /*a500*/  ISETP.LT.OR P4, PT, R35, 0xc9, !P0 ;  /* 0x000000c92300780c */ /* 0x000fe40004781670 */
[----:B------:R-:W-:-:S05]  /*a510*/  F2FP.F16.E5M2.UNPACK_B R0, R0 ;  /* 0x00000000ff00723e */ /* 0x000fca00020004ff */
[----:B------:R-:W-:-:S05]  /*a520*/  HADD2.F32 R0, -RZ, R0.H0_H0 ;  /* 0x20000000ff007230 */ /* 0x000fca0000004100 */
[----:B------:R-:W-:-:S04]  /*a530*/  FMUL R0, R0, UR21 ;  /* 0x0000001500007c20 */ /* 0x000fc80008400000 */
[----:B---3--:R-:W-:-:S05]  /*a540*/  FFMA R0, R2, UR20, R0 ;  /* 0x0000001402007c23 */ /* 0x008fca0008000000 */
[----:B0-----:R-:W-:Y:S02]  /*a550*/  F2FP.SATFINITE.E5M2.F32.PACK_AB_MERGE_C R3, RZ, R0, RZ ;  /* 0x00000000ff03723e */ /* 0x001fe400048060ff */
[----:B------:R-:W-:-:S03]  /*a560*/  PRMT R0, RZ, 0x7610, R0 ;  /* 0x00007610ff007816 */ /* 0x000fc60000000000 */
[----:B------:R0:W-:Y:S01]  /*a570*/  @!P2 STG.E.U8 desc[UR18][R26.64+0xc1], R3 ;  /* 0x0000c1031a00a986 */ /* 0x0001e2000c101112 */
[----:B------:R-:W-:Y:S05]  /*a580*/  @P4 BRA `(.L_x_234) ;  /* 0x0000000000044947 */ /* 0x000fea0003800000 */
[----:B------:R3:W5:Y:S02]  /*a590*/  LDG.E.U8 R0, desc[UR18][R28.64+0xc8] ;  /* 0x0000c8121c007981 */ /* 0x000764000c1e1100 */
.L_x_234:
[----:B------:R-:W-:Y:S05]  /*a5a0*/  BSYNC B1 ;  /* 0x0000000000017941 */ /* 0x000fea0003800000 */
.L_x_233:
[----:B------:R-:W2:Y:S01]  /*a5b0*/  LDL.LU R2, [R1+0x8] ;  /* 0x0000080001027983 */ /* 0x000ea20000300800 */
        /* <DEDUP_REMOVED lines=12> */
.L_x_236:
[----:B------:R-:W-:Y:S05]  /*a680*/  BSYNC B1 ;  /* 0x0000000000017941 */ /* 0x000fea0003800000 */
.L_x_235:
        /* <DEDUP_REMOVED lines=13> */
.L_x_238:
[----:B------:R-:W-:Y:S05]  /*a760*/  BSYNC B1 ;  /* 0x0000000000017941 */ /* 0x000fea0003800000 */
.L_x_237:
        /* <DEDUP_REMOVED lines=13> */
.L_x_240:
[----:B------:R-:W-:Y:S05]  /*a840*/  BSYNC B1 ;  /* 0x0000000000017941 */ /* 0x000fea0003800000 */
.L_x_239:
        /* <DEDUP_REMOVED lines=13> */
.L_x_242:
[----:B------:R-:W-:Y:S05]  /*a920*/  BSYNC B1 ;  /* 0x0000000000017941 */ /* 0x000fea0003800000 */
.L_x_241:
        /* <DEDUP_REMOVED lines=13> */
.L_x_244:
[----:B------:R-:W-:Y:S05]  /*aa00*/  BSYNC B1 ;  /* 0x0000000000017941 */ /* 0x000fea0003800000 */
.L_x_243:
        /* <DEDUP_REMOVED lines=13> */
.L_x_246:
[----:B------:R-:W-:Y:S05]  /*aae0*/  BSYNC B1 ;  /* 0x0000000000017941 */ /* 0x000fea0003800000 */
.L_x_245:
        /* <DEDUP_REMOVED lines=13> */
.L_x_248:
[----:B------:R-:W-:Y:S05]  /*abc0*/  BSYNC B1 ;  /* 0x0000000000017941 */ /* 0x000fea0003800000 */
.L_x_247:
        /* <DEDUP_REMOVED lines=13> */
.L_x_250:
[----:B------:R-:W-:Y:S05]  /*aca0*/  BSYNC B1 ;  /* 0x0000000000017941 */ /* 0x000fea0003800000 */
.L_x_249:
        /* <DEDUP_REMOVED lines=13> */
.L_x_252:
[----:B------:R-:W-:Y:S05]  /*ad80*/  BSYNC B1 ;  /* 0x0000000000017941 */ /* 0x000fea0003800000 */
.L_x_251:
        /* <DEDUP_REMOVED lines=13> */
.L_x_254:
[----:B------:R-:W-:Y:S05]  /*ae60*/  BSYNC B1 ;  /* 0x0000000000017941 */ /* 0x000fea0003800000 */
.L_x_253:
        /* <DEDUP_REMOVED lines=13> */
.L_x_256:
[----:B------:R-:W-:Y:S05]  /*af40*/  BSYNC B1 ;  /* 0x0000000000017941 */ /* 0x000fea0003800000 */
.L_x_255:
        /* <DEDUP_REMOVED lines=13> */
.L_x_258:
[----:B------:R-:W-:Y:S05]  /*b020*/  BSYNC B1 ;  /* 0x0000000000017941 */ /* 0x000fea0003800000 */
.L_x_257:
        /* <DEDUP_REMOVED lines=13> */
.L_x_260:
[----:B------:R-:W-:Y:S05]  /*b100*/  BSYNC B1 ;  /* 0x0000000000017941 */ /* 0x000fea0003800000 */
.L_x_259:
        /* <DEDUP_REMOVED lines=13> */
.L_x_262:
[----:B------:R-:W-:Y:S05]  /*b1e0*/  BSYNC B1 ;  /* 0x0000000000017941 */ /* 0x000fea0003800000 */
.L_x_261:
        /* <DEDUP_REMOVED lines=13> */
.L_x_264:
[----:B------:R-:W-:Y:S05]  /*b2c0*/  BSYNC B1 ;  /* 0x0000000000017941 */ /* 0x000fea0003800000 */
.L_x_263:
        /* <DEDUP_REMOVED lines=13> */
.L_x_266:
[----:B------:R-:W-:Y:S05]  /*b3a0*/  BSYNC B1 ;  /* 0x0000000000017941 */ /* 0x000fea0003800000 */
.L_x_265:
        /* <DEDUP_REMOVED lines=13> */
.L_x_268:
[----:B------:R-:W-:Y:S05]  /*b480*/  BSYNC B1 ;  /* 0x0000000000017941 */ /* 0x000fea0003800000 */
.L_x_267:
        /* <DEDUP_REMOVED lines=13> */
.L_x_270:
[----:B------:R-:W-:Y:S05]  /*b560*/  BSYNC B1 ;  /* 0x0000000000017941 */ /* 0x000fea0003800000 */
.L_x_269:
        /* <DEDUP_REMOVED lines=13> */
.L_x_272:
[----:B------:R-:W-:Y:S05]  /*b640*/  BSYNC B1 ;  /* 0x0000000000017941 */ /* 0x000fea0003800000 */
.L_x_271:
        /* <DEDUP_REMOVED lines=13> */
.L_x_274:
[----:B------:R-:W-:Y:S05]  /*b720*/  BSYNC B1 ;  /* 0x0000000000017941 */ /* 0x000fea0003800000 */
.L_x_273:
        /* <DEDUP_REMOVED lines=13> */
.L_x_276:
[----:B------:R-:W-:Y:S05]  /*b800*/  BSYNC B1 ;  /* 0x0000000000017941 */ /* 0x000fea0003800000 */
.L_x_275:
        /* <DEDUP_REMOVED lines=13> */
.L_x_278:
[----:B------:R-:W-:Y:S05]  /*b8e0*/  BSYNC B1 ;  /* 0x0000000000017941 */ /* 0x000fea0003800000 */
.L_x_277:
        /* <DEDUP_REMOVED lines=13> */
.L_x_280:
[----:B------:R-:W-:Y:S05]  /*b9c0*/  BSYNC B1 ;  /* 0x0000000000017941 */ /* 0x000fea0003800000 */
.L_x_279:
        /* <DEDUP_REMOVED lines=13> */
.L_x_282:
[----:B------:R-:W-:Y:S05]  /*baa0*/  BSYNC B1 ;  /* 0x0000000000017941 */ /* 0x000fea0003800000 */
.L_x_281:
        /* <DEDUP_REMOVED lines=13> */
.L_x_284:
[----:B------:R-:W-:Y:S05]  /*bb80*/  BSYNC B1 ;  /* 0x0000000000017941 */ /* 0x000fea0003800000 */
.L_x_283:
        /* <DEDUP_REMOVED lines=13> */
.L_x_286:
[----:B------:R-:W-:Y:S05]  /*bc60*/  BSYNC B1 ;  /* 0x0000000000017941 */ /* 0x000fea0003800000 */
.L_x_285:
        /* <DEDUP_REMOVED lines=13> */
.L_x_288:
[----:B------:R-:W-:Y:S05]  /*bd40*/  BSYNC B1 ;  /* 0x0000000000017941 */ /* 0x000fea0003800000 */
.L_x_287:
[----:B------:R-:W-:Y:S05]  /*bd50*/  @P1 BRA `(.L_x_289) ;  /* 0x0000002000a41947 */ /* 0x000fea0003800000 */
[----:B------:R-:W2:Y:S01]  /*bd60*/  LDL.LU R2, [R1+0x74] ;  /* 0x0000740001027983 */ /* 0x000ea20000300800 */
[----:B-----5:R-:W-:-:S04]  /*bd70*/  LOP3.LUT R0, R0, 0xff, RZ, 0xc0, !PT ;  /* 0x000000ff00007812 */ /* 0x020fc800078ec0ff */
[----:B------:R-:W-:-:S05]  /*bd80*/  F2FP.F16.E5M2.UNPACK_B R0, R0 ;  /* 0x00000000ff00723e */ /* 0x000fca00020004ff */
[----:B------:R-:W-:-:S05]  /*bd90*/  HADD2.F32 R0, -RZ, R0.H0_H0 ;  /* 0x20000000ff007230 */ /* 0x000fca0000004100 */
[----:B------:R-:W-:-:S04]  /*bda0*/  FMUL R0, R0, UR21 ;  /* 0x0000001500007c20 */ /* 0x000fc80008400000 */
[----:B--2---:R-:W-:-:S05]  /*bdb0*/  FFMA R0, R2, UR20, R0 ;  /* 0x0000001402007c23 */ /* 0x004fca0008000000 */
[----:B0-----:R-:W-:-:S05]  /*bdc0*/  F2FP.SATFINITE.E5M2.F32.PACK_AB_MERGE_C R3, RZ, R0, RZ ;  /* 0x00000000ff03723e */ /* 0x001fca00048060ff */
[----:B------:R0:W-:Y:S01]  /*bdd0*/  STG.E.U8 desc[UR18][R26.64+0xf9], R3 ;  /* 0x0000f9031a007986 */ /* 0x0001e2000c101112 */
[----:B------:R-:W-:Y:S05]  /*bde0*/  BRA `(.L_x_289) ;  /* 0x0000002000807947 */ /* 0x000fea0003800000 */
.L_x_32:
[----:B------:R-:W-:Y:S01]  /*bdf0*/  ISETP.GE.AND P1, PT, R38, 0x1, PT ;  /* 0x000000012600780c */ /* 0x000fe20003f26270 */
[----:B------:R-:W-:Y:S01]  /*be00*/  FMUL R226, R226, UR20 ;  /* 0x00000014e2e27c20 */ /* 0x000fe20008400000 */
[----:B------:R-:W2:Y:S01]  /*be10*/  LDL.LU R227, [R1+0x10] ;  /* 0x0000100001e37983 */ /* 0x000ea20000300800 */
[----:B------:R-:W-:Y:S01]  /*be20*/  ISETP.GE.AND P0, PT, R38, 0x9, PT ;  /* 0x000000092600780c */ /* 0x000fe20003f06270 */
[----:B------:R-:W-:Y:S01]  /*be30*/  FMUL R225, R225, UR20 ;  /* 0x00000014e1e17c20 */ /* 0x000fe20008400000 */
[C---:B------:R-:W-:Y:S02]  /*be40*/  ISETP.LT.OR P4, PT, R35.reuse, 0x1, !P1 ;  /* 0x000000012300780c */ /* 0x040fe40004f81670 */
[C---:B------:R-:W-:Y:S02]  /*be50*/  ISETP.LT.OR P5, PT, R35.reuse, 0x2, !P1 ;  /* 0x000000022300780c */ /* 0x040fe40004fa1670 */
[----:B------:R-:W-:Y:S02]  /*be60*/  F2FP.SATFINITE.E5M2.F32.PACK_AB_MERGE_C R29, RZ, R226, RZ ;  /* 0x000000e2ff1d723e */ /* 0x000fe400048060ff */
[C---:B------:R-:W-:Y:S01]  /*be70*/  ISETP.LT.OR P2, PT, R35.reuse, 0x1, !P0 ;  /* 0x000000012300780c */ /* 0x040fe20004741670 */
[----:B------:R-:W-:Y:S01]  /*be80*/  FMUL R224, R224, UR20 ;  /* 0x00000014e0e07c20 */ /* 0x000fe20008400000 */
[----:B------:R-:W-:Y:S01]  /*be90*/  ISETP.LT.OR P6, PT, R35, 0xa, !P1 ;  /* 0x0000000a2300780c */ /* 0x000fe20004fc1670 */
[----:B------:R-:W-:Y:S01]  /*bea0*/  FMUL R223, R223, UR20 ;  /* 0x00000014dfdf7c20 */ /* 0x000fe20008400000 */
[----:B------:R-:W-:Y:S01]  /*beb0*/  F2FP.SATFINITE.E5M2.F32.PACK_AB_MERGE_C R225, RZ, R225, RZ ;  /* 0x000000e1ffe1723e */ /* 0x000fe200048060ff */
[----:B------:R-:W-:Y:S01]  /*bec0*/  FMUL R221, R221, UR20 ;  /* 0x00000014dddd7c20 */ /* 0x000fe20008400000 */
[----:B------:R-:W-:Y:S01]  /*bed0*/  FMUL R222, R222, UR20 ;  /* 0x00000014dede7c20 */ /* 0x000fe20008400000 */
[----:B------:R0:W-:Y:S01]  /*bee0*/  @!P4 STG.E.U8 desc[UR18][R24.64], R29 ;  /* 0x0000001d1800c986 */ /* 0x0001e2000c101112 */
[----:B------:R-:W-:-:S02]  /*bef0*/  ISETP.LT.OR P4, PT, R35, 0x2, !P0 ;  /* 0x000000022300780c */ /* 0x000fc40004781670 */
[----:B------:R-:W-:Y:S01]  /*bf00*/  F2FP.SATFINITE.E5M2.F32.PACK_AB_MERGE_C R31, RZ, R224, RZ ;  /* 0x000000e0ff1f723e */ /* 0x000fe200048060ff */
[----:B------:R1:W-:Y:S01]  /*bf10*/  @!P5 STG.E.U8 desc[UR18][R24.64+0x1], R225 ;  /* 0x000001e11800d986 */ /* 0x0003e2000c101112 */
[C---:B------:R-:W-:Y:S02]  /*bf20*/  ISETP.LT.OR P5, PT, R35.reuse, 0x9, !P1 ;  /* 0x000000092300780c */ /* 0x040fe40004fa1670 */
[----:B------:R-:W-:Y:S01]  /*bf30*/  F2FP.SATFINITE.E5M2.F32.PACK_AB_MERGE_C R223, RZ, R223, RZ ;  /* 0x000000dfffdf723e */ /* 0x000fe200048060ff */
[----:B------:R-:W-:Y:S01]  /*bf40*/  FMUL R220, R220, UR20 ;  /* 0x00000014dcdc7c20 */ /* 0x000fe20008400000 */
[----:B------:R-:W-:Y:S01]  /*bf50*/  F2FP.SATFINITE.E5M2.F32.PACK_AB_MERGE_C R221, RZ, R221, RZ ;  /* 0x000000ddffdd723e */ /* 0x000fe200048060ff */
[----:B------:R-:W-:Y:S01]  /*bf60*/  @!P2 STG.E.U8 desc[UR18][R26.64], R31 ;  /* 0x0000001f1a00a986 */ /* 0x000fe2000c101112 */
[----:B------:R-:W-:-:S03]  /*bf70*/  ISETP.LT.OR P2, PT, R35, 0x9, !P0 ;  /* 0x000000092300780c */ /* 0x000fc60004741670 */
[----:B------:R-:W-:Y:S01]  /*bf80*/  @!P4 STG.E.U8 desc[UR18][R26.64+0x1], R223 ;  /* 0x000001df1a00c986 */ /* 0x000fe2000c101112 */
[----:B------:R-:W-:-:S03]  /*bf90*/  ISETP.LT.OR P4, PT, R35, 0xa, !P0 ;  /* 0x0000000a2300780c */ /* 0x000fc60004781670 */
[----:B------:R-:W-:Y:S01]  /*bfa0*/  @!P6 STG.E.U8 desc[UR18][R24.64+0x9], R221 ;  /* 0x000009dd1800e986 */ /* 0x000fe2000c101112 */
[----:B------:R-:W-:Y:S01]  /*bfb0*/  ISETP.LT.OR P6, PT, R35, 0x12, !P1 ;  /* 0x000000122300780c */ /* 0x000fe20004fc1670 */
[----:B------:R-:W-:Y:S01]  /*bfc0*/  FMUL R219, R219, UR20 ;  /* 0x00000014dbdb7c20 */ /* 0x000fe20008400000 */
[----:B0-----:R-:W-:Y:S01]  /*bfd0*/  F2FP.SATFINITE.E5M2.F32.PACK_AB_MERGE_C R29, RZ, R222, RZ ;  /* 0x000000deff1d723e */ /* 0x001fe200048060ff */
[----:B------:R-:W-:Y:S01]  /*bfe0*/  FMUL R217, R217, UR20 ;  /* 0x00000014d9d97c20 */ /* 0x000fe20008400000 */
[----:B------:R-:W3:Y:S01]  /*bff0*/  LDL.LU R226, [R1+0xc] ;  /* 0x00000c0001e27983 */ /* 0x000ee20000300800 */
[----:B------:R-:W-:Y:S02]  /*c000*/  F2FP.SATFINITE.E5M2.F32.PACK_AB_MERGE_C R33, RZ, R220, RZ ;  /* 0x000000dcff21723e */ /* 0x000fe400048060ff */
[----:B------:R-:W-:Y:S01]  /*c010*/  F2FP.SATFINITE.E5M2.F32.PACK_AB_MERGE_C R219, RZ, R219, RZ ;  /* 0x000000dbffdb723e */ /* 0x000fe200048060ff */
[----:B------:R0:W-:Y:S01]  /*c020*/  @!P5 STG.E.U8 desc[UR18][R24.64+0x8], R29 ;  /* 0x0000081d1800d986 */ /* 0x0001e2000c101112 */
[----:B------:R-:W-:-:S02]  /*c030*/  ISETP.LT.OR P5, PT, R35, 0x11, !P1 ;  /* 0x000000112300780c */ /* 0x000fc40004fa1670 */
[----:B------:R-:W-:Y:S01]  /*c040*/  F2FP.SATFINITE.E5M2.F32.PACK_AB_MERGE_C R217, RZ, R217, RZ ;  /* 0x000000d9ffd9723e */ /* 0x000fe200048060ff */
[----:B-1----:R-:W4:Y:S01]  /*c050*/  LDL.LU R225, [R1+0x8] ;  /* 0x0000080001e17983 */ /* 0x002f220000300800 */
[----:B------:R-:W-:-:S03]  /*c060*/  FMUL R218, R218, UR20 ;  /* 0x00000014dada7c20 */ /* 0x000fc60008400000 */
[----:B------:R-:W3:Y:S04]  /*c070*/  LDL.LU R224, [R1+0x4] ;  /* 0x0000040001e07983 */ /* 0x000ee80000300800 */
[----:B------:R-:W4:Y:S01]  /*c080*/  LDL.LU R222, [R1] ;  /* 0x0000000001de7983 */ /* 0x000f220000300800 */
[----:B0-----:R-:W-:Y:S01]  /*c090*/  F2FP.SATFINITE.E5M2.F32.PACK_AB_MERGE_C R29, RZ, R218, RZ ;  /* 0x000000daff1d723e */ /* 0x001fe200048060ff */
[----:B------:R-:W-:Y:S01]  /*c0a0*/  FMUL R216, R216, UR20 ;  /* 0x00000014d8d87c20 */ /* 0x000fe20008400000 */
[----:B------:R-:W-:Y:S01]  /*c0b0*/  FMUL R215, R215, UR20 ;  /* 0x00000014d7d77c20 */ /* 0x000fe20008400000 */
[----:B------:R0:W-:Y:S01]  /*c0c0*/  @!P2 STG.E.U8 desc[UR18][R26.64+0x8], R33 ;  /* 0x000008211a00a986 */ /* 0x0001e2000c101112 */
[----:B------:R-:W-:Y:S01]  /*c0d0*/  ISETP.LT.OR P2, PT, R35, 0x11, !P0 ;  /* 0x000000112300780c */ /* 0x000fe20004741670 */
[----:B------:R-:W-:Y:S01]  /*c0e0*/  FMUL R213, R213, UR20 ;  /* 0x00000014d5d57c20 */ /* 0x000fe20008400000 */
[----:B------:R-:W-:Y:S01]  /*c0f0*/  F2FP.SATFINITE.E5M2.F32.PACK_AB_MERGE_C R31, RZ, R216, RZ ;  /* 0x000000d8ff1f723e */ /* 0x000fe200048060ff */
[----:B------:R-:W-:Y:S01]  /*c100*/  @!P4 STG.E.U8 desc[UR18][R26.64+0x9], R219 ;  /* 0x000009db1a00c986 */ /* 0x000fe2000c101112 */
[C---:B------:R-:W-:Y:S01]  /*c110*/  ISETP.LT.OR P4, PT, R35.reuse, 0x12, !P0 ;  /* 0x000000122300780c */ /* 0x040fe20004781670 */
[----:B------:R-:W-:Y:S01]  /*c120*/  FMUL R214, R214, UR20 ;  /* 0x00000014d6d67c20 */ /* 0x000fe20008400000 */
[----:B------:R-:W-:Y:S01]  /*c130*/  F2FP.SATFINITE.E5M2.F32.PACK_AB_MERGE_C R215, RZ, R215, RZ ;  /* 0x000000d7ffd7723e */ /* 0x000fe200048060ff */
[----:B------:R-:W-:Y:S01]  /*c140*/  @!P6 STG.E.U8 desc[UR18][R24.64+0x11], R217 ;  /* 0x000011d91800e986 */ /* 0x000fe2000c101112 */
[C---:B------:R-:W-:Y:S01]  /*c150*/  ISETP.LT.OR P6, PT, R35.reuse, 0x1a, !P1 ;  /* 0x0000001a2300780c */ /* 0x040fe20004fc1670 */
[----:B------:R-:W-:Y:S01]  /*c160*/  FMUL R212, R212, UR20 ;  /* 0x00000014d4d47c20 */ /* 0x000fe20008400000 */
[----:B------:R-:W-:Y:S01]  /*c170*/  F2FP.SATFINITE.E5M2.F32.PACK_AB_MERGE_C R213, RZ, R213, RZ ;  /* 0x000000d5ffd5723e */ /* 0x000fe200048060ff */
[----:B------:R1:W-:Y:S01]  /*c180*/  @!P5 STG.E.U8 desc[UR18][R24.64+0x10], R29 ;  /* 0x0000101d1800d986 */ /* 0x0003e2000c101112 */
[----:B------:R-:W-:Y:S01]  /*c190*/  ISETP.LT.OR P5, PT, R35, 0x19, !P1 ;  /* 0x000000192300780c */ /* 0x000fe20004fa1670 */
[----:B------:R-:W-:Y:S01]  /*c1a0*/  FMUL R211, R211, UR20 ;  /* 0x00000014d3d37c20 */ /* 0x000fe20008400000 */
[----:B------:R-:W-:Y:S01]  /*c1b0*/  FMUL R209, R209, UR20 ;  /* 0x00000014d1d17c20 */ /* 0x000fe20008400000 */
[----:B------:R1:W-:Y:S01]  /*c1c0*/  @!P2 STG.E.U8 desc[UR18][R26.64+0x10], R31 ;  /* 0x0000101f1a00a986 */ /* 0x0003e2000c101112 */
[C---:B------:R-:W-:Y:S01]  /*c1d0*/  ISETP.LT.OR P2, PT, R35.reuse, 0x19, !P0 ;  /* 0x000000192300780c */ /* 0x040fe20004741670 */
[----:B------:R-:W-:Y:S01]  /*c1e0*/  FMUL R210, R210, UR20 ;  /* 0x00000014d2d27c20 */ /* 0x000fe20008400000 */
[----:B0-----:R-:W-:Y:S01]  /*c1f0*/  F2FP.SATFINITE.E5M2.F32.PACK_AB_MERGE_C R33, RZ, R212, RZ ;  /* 0x000000d4ff21723e */ /* 0x001fe200048060ff */
[----:B------:R-:W-:Y:S01]  /*c200*/  @!P4 STG.E.U8 desc[UR18][R26.64+0x11], R215 ;  /* 0x000011d71a00c986 */ /* 0x000fe2000c101112 */
[C---:B------:R-:W-:Y:S01]  /*c210*/  ISETP.LT.OR P4, PT, R35.reuse, 0x1a, !P0 ;  /* 0x0000001a2300780c */ /* 0x040fe20004781670 */
[----:B------:R-:W-:Y:S01]  /*c220*/  FMUL R208, R208, UR20 ;  /* 0x00000014d0d07c20 */ /* 0x000fe20008400000 */
[----:B------:R-:W-:Y:S01]  /*c230*/  F2FP.SATFINITE.E5M2.F32.PACK_AB_MERGE_C R211, RZ, R211, RZ ;  /* 0x000000d3ffd3723e */ /* 0x000fe200048060ff */
[----:B------:R-:W-:Y:S01]  /*c240*/  @!P6 STG.E.U8 desc[UR18][R24.64+0x19], R213 ;  /* 0x000019d51800e986 */ /* 0x000fe2000c101112 */
[----:B------:R-:W-:Y:S01]  /*c250*/  ISETP.LT.OR P6, PT, R35, 0x22, !P1 ;  /* 0x000000222300780c */ /* 0x000fe20004fc1670 */
[----:B------:R-:W-:Y:S01]  /*c260*/  FMUL R207, R207, UR20 ;  /* 0x00000014cfcf7c20 */ /* 0x000fe20008400000 */
[----:B-1----:R-:W-:Y:S01]  /*c270*/  F2FP.SATFINITE.E5M2.F32.PACK_AB_MERGE_C R29, RZ, R214, RZ ;  /* 0x000000d6ff1d723e */ /* 0x002fe200048060ff */
[----:B------:R-:W-:Y:S01]  /*c280*/  FMUL R205, R205, UR20 ;  /* 0x00000014cdcd7c20 */ /* 0x000fe20008400000 */
[----:B------:R-:W-:Y:S01]  /*c290*/  F2FP.SATFINITE.E5M2.F32.PACK_AB_MERGE_C R209, RZ, R209, RZ ;  /* 0x000000d1ffd1723e */ /* 0x000fe200048060ff */
[----:B------:R-:W-:Y:S01]  /*c2a0*/  FMUL R206, R206, UR20 ;  /* 0x00000014cece7c20 */ /* 0x000fe20008400000 */
[----:B------:R-:W-:Y:S01]  /*c2b0*/  F2FP.SATFINITE.E5M2.F32.PACK_AB_MERGE_C R31, RZ, R208, RZ ;  /* 0x000000d0ff1f723e */ /* 0x000fe200048060ff */
[----:B------:R0:W-:Y:S01]  /*c2c0*/  @!P5 STG.E.U8 desc[UR18][R24.64+0x18], R29 ;  /* 0x0000181d1800d986 */ /* 0x0001e2000c101112 */
[C---:B------:R-:W-:Y:S01]  /*c2d0*/  ISETP.LT.OR P5, PT, R35.reuse, 0x21, !P1 ;  /* 0x000000212300780c */ /* 0x040fe20004fa1670 */
[----:B------:R-:W-:Y:S01]  /*c2e0*/  FMUL R204, R204, UR20 ;  /* 0x00000014cccc7c20 */ /* 0x000fe20008400000 */
[----:B------:R-:W-:Y:S01]  /*c2f0*/  F2FP.SATFINITE.E5M2.F32.PACK_AB_MERGE_C R207, RZ, R207, RZ ;  /* 0x000000cfffcf723e */ /* 0x000fe200048060ff */
[----:B------:R1:W-:Y:S01]  /*c300*/  @!P2 STG.E.U8 desc[UR18][R26.64+0x18], R33 ;  /* 0x000018211a00a986 */ /* 0x0003e2000c101112 */
[----:B------:R-:W-:Y:S01]  /*c310*/  ISETP.LT.OR P2, PT, R35, 0x21, !P0 ;  /* 0x000000212300780c */ /* 0x000fe20004741670 */
[----:B------:R-:W-:Y:S01]  /*c320*/  FMUL R203, R203, UR20 ;  /* 0x00000014cbcb7c20 */ /* 0x000fe20008400000 */
[----:B------:R-:W-:Y:S01]  /*c330*/  F2FP.SATFINITE.E5M2.F32.PACK_AB_MERGE_C R205, RZ, R205, RZ ;  /* 0x000000cdffcd723e */ /* 0x000fe200048060ff */
[----:B------:R-:W-:Y:S01]  /*c340*/  @!P4 STG.E.U8 desc[UR18][R26.64+0x19], R211 ;  /* 0x000019d31a00c986 */ /* 0x000fe2000c101112 */
[----:B------:R-:W-:Y:S01]  /*c350*/  ISETP.LT.OR P4, PT, R35, 0x22, !P0 ;  /* 0x000000222300780c */ /* 0x000fe20004781670 */
[----:B------:R-:W-:Y:S01]  /*c360*/  FMUL R201, R201, UR20 ;  /* 0x00000014c9c97c20 */ /* 0x000fe20008400000 */
[----:B------:R-:W-:Y:S01]  /*c370*/  F2FP.SATFINITE.E5M2.F32.PACK_AB_MERGE_C R203, RZ, R203, RZ ;  /* 0x000000cbffcb723e */ /* 0x000fe200048060ff */
[----:B------:R-:W-:Y:S01]  /*c380*/  @!P6 STG.E.U8 desc[UR18][R24.64+0x21], R209 ;  /* 0x000021d11800e986 */ /* 0x000fe2000c101112 */
[----:B------:R-:W-:Y:S01]  /*c390*/  ISETP.LT.OR P6, PT, R35, 0x2a, !P1 ;  /* 0x0000002a2300780c */ /* 0x000fe20004fc1670 */
[----:B------:R-:W-:Y:S01]  /*c3a0*/  FMUL R202, R202, UR20 ;  /* 0x00000014caca7c20 */ /* 0x000fe20008400000 */
[----:B0-----:R-:W-:Y:S01]  /*c3b0*/  F2FP.SATFINITE.E5M2.F32.PACK_AB_MERGE_C R29, RZ, R210, RZ ;  /* 0x000000d2ff1d723e */ /* 0x001fe200048060ff */
[----:B------:R-:W-:Y:S01]  /*c3c0*/  FMUL R200, R200, UR20 ;  /* 0x00000014c8c87c20 */ /* 0x000fe20008400000 */
[----:B-1----:R-:W-:Y:S01]  /*c3d0*/  F2FP.SATFINITE.E5M2.F32.PACK_AB_MERGE_C R33, RZ, R204, RZ ;  /* 0x000000ccff21723e */ /* 0x002fe200048060ff */
[----:B------:R-:W-:Y:S01]  /*c3e0*/  FMUL R199, R199, UR20 ;  /* 0x00000014c7c77c20 */ /* 0x000fe20008400000 */
[----:B------:R-:W-:Y:S01]  /*c3f0*/  F2FP.SATFINITE.E5M2.F32.PACK_AB_MERGE_C R201, RZ, R201, RZ ;  /* 0x000000c9ffc9723e */ /* 0x000fe200048060ff */
[----:B------:R0:W-:Y:S01]  /*c400*/  @!P5 STG.E.U8 desc[UR18][R24.64+0x20], R29 ;  /* 0x0000201d1800d986 */ /* 0x0001e2000c101112 */
[----:B------:R-:W-:Y:S01]  /*c410*/  ISETP.LT.OR P5, PT, R35, 0x29, !P1 ;  /* 0x000000292300780c */ /* 0x000fe20004fa1670 */
[----:B------:R-:W-:Y:S01]  /*c420*/  FMUL R197, R197, UR20 ;  /* 0x00000014c5c57c20 */ /* 0x000fe20008400000 */
[----:B------:R-:W-:Y:S01]  /*c430*/  F2FP.SATFINITE.E5M2.F32.PACK_AB_MERGE_C R199, RZ, R199, RZ ;  /* 0x000000c7ffc7723e */ /* 0x000fe200048060ff */
[----:B------:R1:W-:Y:S01]  /*c440*/  @!P2 STG.E.U8 desc[UR18][R26.64+0x20], R31 ;  /* 0x0000201f1a00a986 */ /* 0x0003e2000c101112 */
[C---:B------:R-:W-:Y:S01]  /*c450*/  ISETP.LT.OR P2, PT, R35.reuse, 0x29, !P0 ;  /* 0x000000292300780c */ /* 0x040fe20004741670 */
[----:B------:R-:W-:Y:S01]  /*c460*/  FMUL R198, R198, UR20 ;  /* 0x00000014c6c67c20 */ /* 0x000fe20008400000 */
[----:B------:R-:W-:Y:S01]  /*c470*/  F2FP.SATFINITE.E5M2.F32.PACK_AB_MERGE_C R197, RZ, R197, RZ ;  /* 0x000000c5ffc5723e */ /* 0x000fe200048060ff */
[----:B------:R-:W-:Y:S01]  /*c480*/  @!P4 STG.E.U8 desc[UR18][R26.64+0x21], R207 ;  /* 0x000021cf1a00c986 */ /* 0x000fe2000c101112 */
[----:B------:R-:W-:Y:S01]  /*c490*/  ISETP.LT.OR P4, PT, R35, 0x2a, !P0 ;  /* 0x0000002a2300780c */ /* 0x000fe20004781670 */
[----:B------:R-:W-:Y:S01]  /*c4a0*/  FMUL R196, R196, UR20 ;  /* 0x00000014c4c47c20 */ /* 0x000fe20008400000 */
[----:B------:R-:W-:Y:S01]  /*c4b0*/  FMUL R195, R195, UR20 ;  /* 0x00000014c3c37c20 */ /* 0x000fe20008400000 */
        /* <DEDUP_REMOVED lines=27> */
[----:B------:R-:W-:Y:S01]  /*c670*/  FMUL R186, R186, UR20 ;  /* 0x00000014baba7c20 */ /* 0x000fe20008400000 */
        /* <DEDUP_REMOVED lines=156> */
[----:B-----5:R-:W-:Y:S01]  /*d040*/  FMUL R0, R0, UR20 ;  /* 0x0000001400007c20 */ /* 0x020fe20008400000 */
[----:B-1----:R-:W-:Y:S01]  /*d050*/  F2FP.SATFINITE.E5M2.F32.PACK_AB_MERGE_C R33, RZ, R164, RZ ;  /* 0x000000a4ff21723e */ /* 0x002fe200048060ff */
        /* <DEDUP_REMOVED lines=9> */
[----:B------:R-:W-:Y:S01]  /*d0f0*/  FMUL R4, R4, UR20 ;  /* 0x0000001404047c20 */ /* 0x000fe20008400000 */
[----:B------:R-:W-:Y:S01]  /*d100*/  @!P4 STG.E.U8 desc[UR18][R26.64+0x71], R167 ;  /* 0x000071a71a00c986 */ /* 0x000fe2000c101112 */
[----:B------:R-:W-:-:S03]  /*d110*/  ISETP.LT.OR P4, PT, R35, 0x7a, !P0 ;  /* 0x0000007a2300780c */ /* 0x000fc60004781670 */
[----:B------:R-:W-:Y:S01]  /*d120*/  @!P6 STG.E.U8 desc[UR18][R24.64+0x79], R165 ;  /* 0x000079a51800e986 */ /* 0x000fe2000c101112 */
[----:B------:R-:W-:Y:S02]  /*d130*/  ISETP.LT.OR P6, PT, R35, 0x82, !P1 ;  /* 0x000000822300780c */ /* 0x000fe40004fc1670 */
[----:B0-----:R-:W-:Y:S01]  /*d140*/  F2FP.SATFINITE.E5M2.F32.PACK_AB_MERGE_C R29, RZ, R166, RZ ;  /* 0x000000a6ff1d723e */ /* 0x001fe200048060ff */
[----:B------:R-:W3:Y:S01]  /*d150*/  LDL.LU R220, [R1+0x14] ;  /* 0x0000140001dc7983 */ /* 0x000ee20000300800 */
[----:B-1----:R-:W-:-:S03]  /*d160*/  F2FP.SATFINITE.E5M2.F32.PACK_AB_MERGE_C R31, RZ, R160, RZ ;  /* 0x000000a0ff1f723e */ /* 0x002fc600048060ff */
[----:B------:R0:W-:Y:S01]  /*d170*/  @!P5 STG.E.U8 desc[UR18][R24.64+0x78], R29 ;  /* 0x0000781d1800d986 */ /* 0x0001e2000c101112 */
[----:B------:R-:W-:-:S03]  /*d180*/  ISETP.LT.OR P5, PT, R35, 0x81, !P1 ;  /* 0x000000812300780c */ /* 0x000fc60004fa1670 */
[----:B------:R1:W-:Y:S01]  /*d190*/  @!P2 STG.E.U8 desc[UR18][R26.64+0x78], R33 ;  /* 0x000078211a00a986 */ /* 0x0003e2000c101112 */
[----:B------:R-:W-:-:S03]  /*d1a0*/  ISETP.LT.OR P2, PT, R35, 0x81, !P0 ;  /* 0x000000812300780c */ /* 0x000fc60004741670 */
        /* <DEDUP_REMOVED lines=26> */
[----:B0-----:R-:W-:Y:S02]  /*d350*/  F2FP.SATFINITE.E5M2.F32.PACK_AB_MERGE_C R29, RZ, R154, RZ ;  /* 0x0000009aff1d723e */ /* 0x001fe400048060ff */
[----:B-1----:R-:W-:-:S03]  /*d360*/  F2FP.SATFINITE.E5M2.F32.PACK_AB_MERGE_C R33, RZ, R20, RZ ;  /* 0x00000014ff21723e */ /* 0x002fc600048060ff */
[----:B------:R0:W-:Y:S01]  /*d370*/  @!P5 STG.E.U8 desc[UR18][R24.64+0x90], R29 ;  /* 0x0000901d1800d986 */ /* 0x0001e2000c101112 */
[----:B------:R-:W-:-:S03]  /*d380*/  ISETP.LT.OR P5, PT, R35, 0x99, !P1 ;  /* 0x000000992300780c */ /* 0x000fc60004fa1670 */
[----:B------:R-:W-:Y:S01]  /*d390*/  @!P2 STG.E.U8 desc[UR18][R26.64+0x90], R31 ;  /* 0x0000901f1a00a986 */ /* 0x000fe2000c101112 */
[----:B------:R-:W-:-:S03]  /*d3a0*/  ISETP.LT.OR P2, PT, R35, 0x99, !P0 ;  /* 0x000000992300780c */ /* 0x000fc60004741670 */
[----:B------:R1:W-:Y:S01]  /*d3b0*/  @!P4 STG.E.U8 desc[UR18][R26.64+0x91], R23 ;  /* 0x000091171a00c986 */ /* 0x0003e2000c101112 */
[----:B------:R-:W-:-:S03]  /*d3c0*/  ISETP.LT.OR P4, PT, R35, 0x9a, !P0 ;  /* 0x0000009a2300780c */ /* 0x000fc60004781670 */
[----:B------:R2:W-:Y:S01]  /*d3d0*/  @!P6 STG.E.U8 desc[UR18][R24.64+0x99], R21 ;  /* 0x000099151800e986 */ /* 0x0005e2000c101112 */
[----:B------:R-:W-:Y:S02]  /*d3e0*/  ISETP.LT.OR P6, PT, R35, 0xa2, !P1 ;  /* 0x000000a22300780c */ /* 0x000fe40004fc1670 */
[----:B0-----:R-:W-:-:S05]  /*d3f0*/  F2FP.SATFINITE.E5M2.F32.PACK_AB_MERGE_C R29, RZ, R22, RZ ;  /* 0x00000016ff1d723e */ /* 0x001fca00048060ff */
[----:B------:R-:W-:Y:S01]  /*d400*/  @!P5 STG.E.U8 desc[UR18][R24.64+0x98], R29 ;  /* 0x0000981d1800d986 */ /* 0x000fe2000c101112 */
[C---:B------:R-:W-:Y:S02]  /*d410*/  ISETP.LT.OR P5, PT, R35.reuse, 0xa1, !P1 ;  /* 0x000000a12300780c */ /* 0x040fe40004fa1670 */
[----:B-1----:R-:W-:Y:S01]  /*d420*/  F2FP.SATFINITE.E5M2.F32.PACK_AB_MERGE_C R23, RZ, R18, RZ ;  /* 0x00000012ff17723e */ /* 0x002fe200048060ff */
[----:B------:R-:W-:Y:S01]  /*d430*/  @!P2 STG.E.U8 desc[UR18][R26.64+0x98], R33 ;  /* 0x000098211a00a986 */ /* 0x000fe2000c101112 */
[C---:B------:R-:W-:Y:S02]  /*d440*/  ISETP.LT.OR P2, PT, R35.reuse, 0xa1, !P0 ;  /* 0x000000a12300780c */ /* 0x040fe40004741670 */
[----:B--2---:R-:W-:Y:S01]  /*d450*/  F2FP.SATFINITE.E5M2.F32.PACK_AB_MERGE_C R21, RZ, R16, RZ ;  /* 0x00000010ff15723e */ /* 0x004fe200048060ff */
[----:B------:R0:W-:Y:S01]  /*d460*/  @!P4 STG.E.U8 desc[UR18][R26.64+0x99], R19 ;  /* 0x000099131a00c986 */ /* 0x0001e2000c101112 */
[----:B------:R-:W-:-:S03]  /*d470*/  ISETP.LT.OR P4, PT, R35, 0xa2, !P0 ;  /* 0x000000a22300780c */ /* 0x000fc60004781670 */
[----:B------:R1:W-:Y:S01]  /*d480*/  @!P6 STG.E.U8 desc[UR18][R24.64+0xa1], R17 ;  /* 0x0000a1111800e986 */ /* 0x0003e2000c101112 */
[----:B------:R-:W-:-:S03]  /*d490*/  ISETP.LT.OR P6, PT, R35, 0xaa, !P1 ;  /* 0x000000aa2300780c */ /* 0x000fc60004fc1670 */
[----:B------:R-:W-:Y:S01]  /*d4a0*/  @!P5 STG.E.U8 desc[UR18][R24.64+0xa0], R23 ;  /* 0x0000a0171800d986 */ /* 0x000fe2000c101112 */
[----:B------:R-:W-:-:S03]  /*d4b0*/  ISETP.LT.OR P5, PT, R35, 0xa9, !P1 ;  /* 0x000000a92300780c */ /* 0x000fc60004fa1670 */
[----:B------:R-:W-:Y:S01]  /*d4c0*/  @!P2 STG.E.U8 desc[UR18][R26.64+0xa0], R21 ;  /* 0x0000a0151a00a986 */ /* 0x000fe2000c101112 */
[C---:B------:R-:W-:Y:S02]  /*d4d0*/  ISETP.LT.OR P2, PT, R35.reuse, 0xa9, !P0 ;  /* 0x000000a92300780c */ /* 0x040fe40004741670 */
[----:B0-----:R-:W-:Y:S01]  /*d4e0*/  F2FP.SATFINITE.E5M2.F32.PACK_AB_MERGE_C R19, RZ, R14, RZ ;  /* 0x0000000eff13723e */ /* 0x001fe200048060ff */
[----:B------:R0:W-:Y:S01]  /*d4f0*/  @!P4 STG.E.U8 desc[UR18][R26.64+0xa1], R15 ;  /* 0x0000a10f1a00c986 */ /* 0x0001e2000c101112 */
[C---:B------:R-:W-:Y:S02]  /*d500*/  ISETP.LT.OR P4, PT, R35.reuse, 0xaa, !P0 ;  /* 0x000000aa2300780c */ /* 0x040fe40004781670 */
[----:B-1----:R-:W-:Y:S01]  /*d510*/  F2FP.SATFINITE.E5M2.F32.PACK_AB_MERGE_C R17, RZ, R12, RZ ;  /* 0x0000000cff11723e */ /* 0x002fe200048060ff */
        /* <DEDUP_REMOVED lines=15> */
[----:B0-----:R-:W-:Y:S02]  /*d610*/  F2FP.SATFINITE.E5M2.F32.PACK_AB_MERGE_C R11, RZ, R6, RZ ;  /* 0x00000006ff0b723e */ /* 0x001fe400048060ff */
[C---:B------:R-:W-:Y:S01]  /*d620*/  ISETP.LT.OR P2, PT, R35.reuse, 0xb9, !P0 ;  /* 0x000000b92300780c */ /* 0x040fe20004741670 */
[----:B------:R0:W-:Y:S01]  /*d630*/  @!P4 STG.E.U8 desc[UR18][R26.64+0xb1], R7 ;  /* 0x0000b1071a00c986 */ /* 0x0001e2000c101112 */
[----:B-1----:R-:W-:Y:S02]  /*d640*/  F2FP.SATFINITE.E5M2.F32.PACK_AB_MERGE_C R9, RZ, R4, RZ ;  /* 0x00000004ff09723e */ /* 0x002fe400048060ff */
[----:B------:R-:W-:Y:S01]  /*d650*/  ISETP.LT.OR P4, PT, R35, 0xba, !P0 ;  /* 0x000000ba2300780c */ /* 0x000fe20004781670 */
[----:B------:R1:W-:Y:S04]  /*d660*/  @!P6 STG.E.U8 desc[UR18][R24.64+0xb9], R5 ;  /* 0x0000b9051800e986 */ /* 0x0003e8000c101112 */
[----:B------:R2:W-:Y:S01]  /*d670*/  @!P5 STG.E.U8 desc[UR18][R24.64+0xb8], R11 ;  /* 0x0000b80b1800d986 */ /* 0x0005e2000c101112 */
[----:B------:R-:W-:Y:S01]  /*d680*/  FMUL R4, R227, UR20 ;  /* 0x00000014e3047c20 */ /* 0x000fe20008400000 */
[----:B------:R-:W-:-:S02]  /*d690*/  ISETP.LT.OR P5, PT, R35, 0xc1, !P1 ;  /* 0x000000c12300780c */ /* 0x000fc40004fa1670 */
[----:B0-----:R-:W-:Y:S02]  /*d6a0*/  F2FP.SATFINITE.E5M2.F32.PACK_AB_MERGE_C R7, RZ, R3, RZ ;  /* 0x00000003ff07723e */ /* 0x001fe400048060ff */
[----:B-1----:R-:W-:Y:S01]  /*d6b0*/  F2FP.SATFINITE.E5M2.F32.PACK_AB_MERGE_C R5, RZ, R0, RZ ;  /* 0x00000000ff05723e */ /* 0x002fe200048060ff */
[----:B----4-:R-:W-:Y:S01]  /*d6c0*/  FMUL R0, R222, UR20 ;  /* 0x00000014de007c20 */ /* 0x010fe20008400000 */
[----:B------:R-:W-:Y:S01]  /*d6d0*/  ISETP.LT.OR P6, PT, R35, 0xc2, !P1 ;  /* 0x000000c22300780c */ /* 0x000fe20004fc1670 */
[----:B------:R-:W4:Y:S01]  /*d6e0*/  LDL.LU R222, [R1+0x20] ;  /* 0x0000200001de7983 */ /* 0x000f220000300800 */
[----:B--2---:R-:W-:Y:S02]  /*d6f0*/  F2FP.SATFINITE.E5M2.F32.PACK_AB_MERGE_C R11, RZ, R2, RZ ;  /* 0x00000002ff0b723e */ /* 0x004fe400048060ff */
[----:B------:R-:W-:Y:S01]  /*d700*/  F2FP.SATFINITE.E5M2.F32.PACK_AB_MERGE_C R13, RZ, R0, RZ ;  /* 0x00000000ff0d723e */ /* 0x000fe200048060ff */
[----:B---3--:R-:W-:Y:S01]  /*d710*/  FMUL R0, R224, UR20 ;  /* 0x00000014e0007c20 */ /* 0x008fe20008400000 */
[----:B------:R-:W-:Y:S01]  /*d720*/  FMUL R2, R225, UR20 ;  /* 0x00000014e1027c20 */ /* 0x000fe20008400000 */
[----:B------:R-:W2:Y:S04]  /*d730*/  LDL.LU R224, [R1+0x24] ;  /* 0x0000240001e07983 */ /* 0x000ea80000300800 */
[----:B------:R-:W3:Y:S01]  /*d740*/  LDL.LU R225, [R1+0x28] ;  /* 0x0000280001e17983 */ /* 0x000ee20000300800 */
[----:B------:R-:W-:-:S03]  /*d750*/  FMUL R3, R226, UR20 ;  /* 0x00000014e2037c20 */ /* 0x000fc60008400000 */
[----:B------:R-:W3:Y:S04]  /*d760*/  LDL.LU R226, [R1+0x2c] ;  /* 0x00002c0001e27983 */ /* 0x000ee80000300800 */
[----:B------:R-:W3:Y:S04]  /*d770*/  LDL.LU R227, [R1+0x30] ;  /* 0x0000300001e37983 */ /* 0x000ee80000300800 */
[----:B------:R-:W-:Y:S01]  /*d780*/  @!P2 STG.E.U8 desc[UR18][R26.64+0xb8], R9 ;  /* 0x0000b8091a00a986 */ /* 0x000fe2000c101112 */
[----:B------:R-:W-:-:S03]  /*d790*/  ISETP.LT.OR P2, PT, R35, 0xc1, !P0 ;  /* 0x000000c12300780c */ /* 0x000fc60004741670 */
[----:B------:R0:W-:Y:S01]  /*d7a0*/  @!P4 STG.E.U8 desc[UR18][R26.64+0xb9], R7 ;  /* 0x0000b9071a00c986 */ /* 0x0001e2000c101112 */
[----:B------:R-:W-:-:S03]  /*d7b0*/  ISETP.LT.OR P4, PT, R35, 0xc2, !P0 ;  /* 0x000000c22300780c */ /* 0x000fc60004781670 */
[----:B------:R-:W-:Y:S01]  /*d7c0*/  @!P5 STG.E.U8 desc[UR18][R24.64+0xc0], R11 ;  /* 0x0000c00b1800d986 */ /* 0x000fe2000c101112 */
[----:B------:R-:W-:-:S03]  /*d7d0*/  ISETP.LT.OR P5, PT, R35, 0xc9, !P1 ;  /* 0x000000c92300780c */ /* 0x000fc60004fa1670 */
[----:B------:R1:W-:Y:S01]  /*d7e0*/  @!P6 STG.E.U8 desc[UR18][R24.64+0xc1], R5 ;  /* 0x0000c1051800e986 */ /* 0x0003e2000c101112 */
[----:B0-----:R-:W-:-:S03]  /*d7f0*/  F2FP.SATFINITE.E5M2.F32.PACK_AB_MERGE_C R7, RZ, R0, RZ ;  /* 0x00000000ff07723e */ /* 0x001fc600048060ff */
[----:B------:R-:W-:Y:S01]  /*d800*/  @!P2 STG.E.U8 desc[UR18][R26.64+0xc0], R13 ;  /* 0x0000c00d1a00a986 */ /* 0x000fe2000c101112 */
[C---:B------:R-:W-:Y:S02]  /*d810*/  ISETP.LT.OR P6, PT, R35.reuse, 0xca, !P1 ;  /* 0x000000ca2300780c */ /* 0x040fe40004fc1670 */
[----:B-1----:R-:W-:Y:S01]  /*d820*/  F2FP.SATFINITE.E5M2.F32.PACK_AB_MERGE_C R5, RZ, R2, RZ ;  /* 0x00000002ff05723e */ /* 0x002fe200048060ff */
[----:B------:R0:W-:Y:S01]  /*d830*/  @!P4 STG.E.U8 desc[UR18][R26.64+0xc1], R7 ;  /* 0x0000c1071a00c986 */ /* 0x0001e2000c101112 */
[C---:B------:R-:W-:Y:S02]  /*d840*/  ISETP.LT.OR P2, PT, R35.reuse, 0xc9, !P0 ;  /* 0x000000c92300780c */ /* 0x040fe40004741670 */
[C---:B------:R-:W-:Y:S01]  /*d850*/  ISETP.LT.OR P4, PT, R35.reuse, 0xca, !P0 ;  /* 0x000000ca2300780c */ /* 0x040fe20004781670 */
[----:B------:R1:W-:Y:S01]  /*d860*/  @!P5 STG.E.U8 desc[UR18][R24.64+0xc8], R5 ;  /* 0x0000c8051800d986 */ /* 0x0003e2000c101112 */
[----:B------:R-:W-:Y:S02]  /*d870*/  ISETP.LT.OR P5, PT, R35, 0xd1, !P1 ;  /* 0x000000d12300780c */ /* 0x000fe40004fa1670 */
[----:B------:R-:W-:-:S02]  /*d880*/  F2FP.SATFINITE.E5M2.F32.PACK_AB_MERGE_C R9, RZ, R3, RZ ;  /* 0x00000003ff09723e */ /* 0x000fc400048060ff */
[----:B------:R-:W-:-:S03]  /*d890*/  F2FP.SATFINITE.E5M2.F32.PACK_AB_MERGE_C R11, RZ, R4, RZ ;  /* 0x00000004ff0b723e */ /* 0x000fc600048060ff */
[----:B------:R1:W-:Y:S04]  /*d8a0*/  @!P6 STG.E.U8 desc[UR18][R24.64+0xc9], R9 ;  /* 0x0000c9091800e986 */ /* 0x0003e8000c101112 */
[----:B------:R-:W-:Y:S01]  /*d8b0*/  @!P2 STG.E.U8 desc[UR18][R26.64+0xc8], R11 ;  /* 0x0000c80b1a00a986 */ /* 0x000fe2000c101112 */
[----:B------:R-:W-:-:S03]  /*d8c0*/  FMUL R0, R220, UR20 ;  /* 0x00000014dc007c20 */ /* 0x000fc60008400000 */
[----:B------:R-:W3:Y:S02]  /*d8d0*/  LDL.LU R220, [R1+0x34] ;  /* 0x0000340001dc7983 */ /* 0x000ee40000300800 */
[----:B0-----:R-:W-:Y:S01]  /*d8e0*/  F2FP.SATFINITE.E5M2.F32.PACK_AB_MERGE_C R7, RZ, R0, RZ ;  /* 0x00000000ff07723e */ /* 0x001fe200048060ff */
[----:B------:R-:W-:Y:S02]  /*d8f0*/  FMUL R2, R221, UR20 ;  /* 0x00000014dd027c20 */ /* 0x000fe40008400000 */
[----:B------:R-:W3:Y:S03]  /*d900*/  LDL.LU R221, [R1+0x38] ;  /* 0x0000380001dd7983 */ /* 0x000ee60000300800 */
[----:B-1----:R-:W-:Y:S01]  /*d910*/  F2FP.SATFINITE.E5M2.F32.PACK_AB_MERGE_C R5, RZ, R2, RZ ;  /* 0x00000002ff05723e */ /* 0x002fe200048060ff */
[----:B------:R-:W-:Y:S04]  /*d920*/  @!P4 STG.E.U8 desc[UR18][R26.64+0xc9], R7 ;  /* 0x0000c9071a00c986 */ /* 0x000fe8000c101112 */
[----:B------:R0:W-:Y:S01]  /*d930*/  @!P5 STG.E.U8 desc[UR18][R24.64+0xd0], R5 ;  /* 0x0000d0051800d986 */ /* 0x0001e2000c101112 */
[----:B------:R-:W-:-:S03]  /*d940*/  FMUL R3, R223, UR20 ;  /* 0x00000014df037c20 */ /* 0x000fc60008400000 */
[----:B------:R-:W3:Y:S02]  /*d950*/  LDL.LU R223, [R1+0x3c] ;  /* 0x00003c0001df7983 */ /* 0x000ee40000300800 */
[----:B------:R-:W-:Y:S01]  /*d960*/  F2FP.SATFINITE.E5M2.F32.PACK_AB_MERGE_C R9, RZ, R3, RZ ;  /* 0x00000003ff09723e */ /* 0x000fe200048060ff */
[----:B----4-:R-:W-:Y:S02]  /*d970*/  FMUL R0, R222, UR20 ;  /* 0x00000014de007c20 */ /* 0x010fe40008400000 */
[----:B------:R-:W4:Y:S03]  /*d980*/  LDL.LU R222, [R1+0x40] ;  /* 0x0000400001de7983 */ /* 0x000f260000300800 */
[----:B------:R-:W-:Y:S01]  /*d990*/  F2FP.SATFINITE.E5M2.F32.PACK_AB_MERGE_C R13, RZ, R0, RZ ;  /* 0x00000000ff0d723e */ /* 0x000fe200048060ff */
[----:B--2---:R-:W-:Y:S02]  /*d9a0*/  FMUL R2, R224, UR20 ;  /* 0x00000014e0027c20 */ /* 0x004fe40008400000 */
[----:B------:R-:W2:Y:S01]  /*d9b0*/  LDL.LU R224, [R1+0x44] ;  /* 0x0000440001e07983 */ /* 0x000ea20000300800 */
[----:B---3--:R-:W-:-:S03]  /*d9c0*/  FMUL R0, R225, UR20 ;  /* 0x00000014e1007c20 */ /* 0x008fc60008400000 */
[----:B------:R-:W3:Y:S01]  /*d9d0*/  LDL.LU R225, [R1+0x48] ;  /* 0x0000480001e17983 */ /* 0x000ee20000300800 */
[----:B------:R-:W-:Y:S01]  /*d9e0*/  FMUL R3, R226, UR20 ;  /* 0x00000014e2037c20 */ /* 0x000fe20008400000 */
[----:B0-----:R-:W-:Y:S02]  /*d9f0*/  F2FP.SATFINITE.E5M2.F32.PACK_AB_MERGE_C R5, RZ, R0, RZ ;  /* 0x00000000ff05723e */ /* 0x001fe400048060ff */
[----:B------:R-:W3:Y:S01]  /*da00*/  LDL.LU R226, [R1+0x4c] ;  /* 0x00004c0001e27983 */ /* 0x000ee20000300800 */
[----:B------:R-:W-:-:S03]  /*da10*/  FMUL R0, R227, UR20 ;  /* 0x00000014e3007c20 */ /* 0x000fc60008400000 */
[----:B------:R-:W3:Y:S01]  /*da20*/  LDL.LU R227, [R1+0x50] ;  /* 0x0000500001e37983 */ /* 0x000ee20000300800 */
[C---:B------:R-:W-:Y:S02]  /*da30*/  ISETP.LT.OR P6, PT, R35.reuse, 0xd2, !P1 ;  /* 0x000000d22300780c */ /* 0x040fe40004fc1670 */
[C---:B------:R-:W-:Y:S01]  /*da40*/  ISETP.LT.OR P4, PT, R35.reuse, 0xd2, !P0 ;  /* 0x000000d22300780c */ /* 0x040fe20004781670 */
[----:B------:R-:W3:Y:S01]  /*da50*/  LDL.LU R218, [R1+0x54] ;  /* 0x0000540001da7983 */ /* 0x000ee20000300800 */
[C---:B------:R-:W-:Y:S02]  /*da60*/  ISETP.LT.OR P2, PT, R35.reuse, 0xd1, !P0 ;  /* 0x000000d12300780c */ /* 0x040fe40004741670 */
[----:B------:R-:W-:Y:S02]  /*da70*/  ISETP.LT.OR P5, PT, R35, 0xd9, !P1 ;  /* 0x000000d92300780c */ /* 0x000fe40004fa1670 */
[----:B------:R-:W-:Y:S02]  /*da80*/  F2FP.SATFINITE.E5M2.F32.PACK_AB_MERGE_C R7, RZ, R2, RZ ;  /* 0x00000002ff07723e */ /* 0x000fe400048060ff */
[----:B------:R-:W-:-:S03]  /*da90*/  F2FP.SATFINITE.E5M2.F32.PACK_AB_MERGE_C R11, RZ, R0, RZ ;  /* 0x00000000ff0b723e */ /* 0x000fc600048060ff */
[----:B------:R0:W-:Y:S01]  /*daa0*/  @!P6 STG.E.U8 desc[UR18][R24.64+0xd1], R9 ;  /* 0x0000d1091800e986 */ /* 0x0001e2000c101112 */
[----:B------:R-:W-:-:S03]  /*dab0*/  ISETP.LT.OR P6, PT, R35, 0xda, !P1 ;  /* 0x000000da2300780c */ /* 0x000fc60004fc1670 */
[----:B------:R-:W-:Y:S01]  /*dac0*/  @!P4 STG.E.U8 desc[UR18][R26.64+0xd1], R7 ;  /* 0x0000d1071a00c986 */ /* 0x000fe2000c101112 */
[----:B------:R-:W-:-:S03]  /*dad0*/  ISETP.LT.OR P4, PT, R35, 0xda, !P0 ;  /* 0x000000da2300780c */ /* 0x000fc60004781670 */
[----:B------:R-:W-:Y:S01]  /*dae0*/  @!P2 STG.E.U8 desc[UR18][R26.64+0xd0], R13 ;  /* 0x0000d00d1a00a986 */ /* 0x000fe2000c101112 */
[----:B0-----:R-:W-:-:S03]  /*daf0*/  F2FP.SATFINITE.E5M2.F32.PACK_AB_MERGE_C R9, RZ, R3, RZ ;  /* 0x00000003ff09723e */ /* 0x001fc600048060ff */
[----:B------:R0:W-:Y:S04]  /*db00*/  @!P5 STG.E.U8 desc[UR18][R24.64+0xd8], R5 ;  /* 0x0000d8051800d986 */ /* 0x0001e8000c101112 */
[----:B------:R1:W-:Y:S01]  /*db10*/  @!P6 STG.E.U8 desc[UR18][R24.64+0xd9], R9 ;  /* 0x0000d9091800e986 */ /* 0x0003e2000c101112 */
[----:B------:R-:W-:-:S03]  /*db20*/  FMUL R0, R220, UR20 ;  /* 0x00000014dc007c20 */ /* 0x000fc60008400000 */
[----:B------:R-:W3:Y:S02]  /*db30*/  LDL.LU R220, [R1+0x58] ;  /* 0x0000580001dc7983 */ /* 0x000ee40000300800 */
[----:B0-----:R-:W-:Y:S01]  /*db40*/  F2FP.SATFINITE.E5M2.F32.PACK_AB_MERGE_C R5, RZ, R0, RZ ;  /* 0x00000000ff05723e */ /* 0x001fe200048060ff */
[----:B------:R-:W-:Y:S02]  /*db50*/  FMUL R2, R221, UR20 ;  /* 0x00000014dd027c20 */ /* 0x000fe40008400000 */
[----:B------:R-:W3:Y:S03]  /*db60*/  LDL.LU R221, [R1+0x5c] ;  /* 0x00005c0001dd7983 */ /* 0x000ee60000300800 */
[----:B------:R-:W-:Y:S01]  /*db70*/  F2FP.SATFINITE.E5M2.F32.PACK_AB_MERGE_C R7, RZ, R2, RZ ;  /* 0x00000002ff07723e */ /* 0x000fe200048060ff */
[----:B------:R0:W-:Y:S01]  /*db80*/  @!P4 STG.E.U8 desc[UR18][R26.64+0xd9], R5 ;  /* 0x0000d9051a00c986 */ /* 0x0001e2000c101112 */
[----:B------:R-:W-:-:S03]  /*db90*/  FMUL R3, R223, UR20 ;  /* 0x00000014df037c20 */ /* 0x000fc60008400000 */
[----:B------:R-:W3:Y:S02]  /*dba0*/  LDL.LU R223, [R1+0x60] ;  /* 0x0000600001df7983 */ /* 0x000ee40000300800 */
[----:B-1----:R-:W-:Y:S01]  /*dbb0*/  F2FP.SATFINITE.E5M2.F32.PACK_AB_MERGE_C R9, RZ, R3, RZ ;  /* 0x00000003ff09723e */ /* 0x002fe200048060ff */
[----:B----4-:R-:W-:Y:S02]  /*dbc0*/  FMUL R4, R222, UR20 ;  /* 0x00000014de047c20 */ /* 0x010fe40008400000 */
[----:B------:R-:W4:Y:S01]  /*dbd0*/  LDL.LU R222, [R1+0x64] ;  /* 0x0000640001de7983 */ /* 0x000f220000300800 */
[----:B--2---:R-:W-:-:S03]  /*dbe0*/  FMUL R0, R224, UR20 ;  /* 0x00000014e0007c20 */ /* 0x004fc60008400000 */
[----:B------:R-:W2:Y:S01]  /*dbf0*/  LDL.LU R224, [R1+0x68] ;  /* 0x0000680001e07983 */ /* 0x000ea20000300800 */
[----:B---3--:R-:W-:Y:S01]  /*dc00*/  FMUL R2, R225, UR20 ;  /* 0x00000014e1027c20 */ /* 0x008fe20008400000 */
[----:B0-----:R-:W-:Y:S02]  /*dc10*/  F2FP.SATFINITE.E5M2.F32.PACK_AB_MERGE_C R5, RZ, R0, RZ ;  /* 0x00000000ff05723e */ /* 0x001fe400048060ff */
[----:B------:R-:W3:Y:S01]  /*dc20*/  LDL.LU R225, [R1+0x6c] ;  /* 0x00006c0001e17983 */ /* 0x000ee20000300800 */
[----:B------:R-:W-:-:S03]  /*dc30*/  FMUL R3, R226, UR20 ;  /* 0x00000014e2037c20 */ /* 0x000fc60008400000 */
[----:B------:R-:W3:Y:S01]  /*dc40*/  LDL.LU R226, [R1+0x70] ;  /* 0x0000700001e27983 */ /* 0x000ee20000300800 */
[----:B------:R-:W-:-:S03]  /*dc50*/  FMUL R0, R227, UR20 ;  /* 0x00000014e3007c20 */ /* 0x000fc60008400000 */
[----:B------:R-:W3:Y:S01]  /*dc60*/  LDL.LU R227, [R1+0x74] ;  /* 0x0000740001e37983 */ /* 0x000ee20000300800 */
[C---:B------:R-:W-:Y:S02]  /*dc70*/  ISETP.LT.OR P2, PT, R35.reuse, 0xd9, !P0 ;  /* 0x000000d92300780c */ /* 0x040fe40004741670 */
[C---:B------:R-:W-:Y:S02]  /*dc80*/  ISETP.LT.OR P5, PT, R35.reuse, 0xe1, !P1 ;  /* 0x000000e12300780c */ /* 0x040fe40004fa1670 */
[C---:B------:R-:W-:Y:S02]  /*dc90*/  ISETP.LT.OR P6, PT, R35.reuse, 0xe2, !P1 ;  /* 0x000000e22300780c */ /* 0x040fe40004fc1670 */
[----:B------:R-:W-:-:S07]  /*dca0*/  ISETP.LT.OR P4, PT, R35, 0xe2, !P0 ;  /* 0x000000e22300780c */ /* 0x000fce0004781670 */
[----:B------:R-:W-:Y:S01]  /*dcb0*/  @!P2 STG.E.U8 desc[UR18][R26.64+0xd8], R11 ;  /* 0x0000d80b1a00a986 */ /* 0x000fe2000c101112 */
[----:B------:R-:W-:-:S03]  /*dcc0*/  ISETP.LT.OR P2, PT, R35, 0xe1, !P0 ;  /* 0x000000e12300780c */ /* 0x000fc60004741670 */
[----:B------:R0:W-:Y:S01]  /*dcd0*/  @!P5 STG.E.U8 desc[UR18][R24.64+0xe0], R7 ;  /* 0x0000e0071800d986 */ /* 0x0001e2000c101112 */
[----:B------:R-:W-:-:S03]  /*dce0*/  ISETP.LT.OR P5, PT, R35, 0xe9, !P1 ;  /* 0x000000e92300780c */ /* 0x000fc60004fa1670 */
[----:B------:R1:W-:Y:S01]  /*dcf0*/  @!P6 STG.E.U8 desc[UR18][R24.64+0xe1], R9 ;  /* 0x0000e1091800e986 */ /* 0x0003e2000c101112 */
[----:B------:R-:W-:Y:S02]  /*dd00*/  ISETP.LT.OR P6, PT, R35, 0xea, !P1 ;  /* 0x000000ea2300780c */ /* 0x000fe40004fc1670 */
[----:B------:R-:W-:Y:S01]  /*dd10*/  F2FP.SATFINITE.E5M2.F32.PACK_AB_MERGE_C R13, RZ, R4, RZ ;  /* 0x00000004ff0d723e */ /* 0x000fe200048060ff */
[----:B------:R1:W-:Y:S01]  /*dd20*/  @!P4 STG.E.U8 desc[UR18][R26.64+0xe1], R5 ;  /* 0x0000e1051a00c986 */ /* 0x0003e2000c101112 */
[----:B0-----:R-:W-:-:S03]  /*dd30*/  F2FP.SATFINITE.E5M2.F32.PACK_AB_MERGE_C R7, RZ, R2, RZ ;  /* 0x00000002ff07723e */ /* 0x001fc600048060ff */
[----:B------:R-:W-:Y:S01]  /*dd40*/  @!P2 STG.E.U8 desc[UR18][R26.64+0xe0], R13 ;  /* 0x0000e00d1a00a986 */ /* 0x000fe2000c101112 */
[----:B-1----:R-:W-:-:S03]  /*dd50*/  F2FP.SATFINITE.E5M2.F32.PACK_AB_MERGE_C R9, RZ, R3, RZ ;  /* 0x00000003ff09723e */ /* 0x002fc600048060ff */
[----:B------:R0:W-:Y:S01]  /*dd60*/  @!P5 STG.E.U8 desc[UR18][R24.64+0xe8], R7 ;  /* 0x0000e8071800d986 */ /* 0x0001e2000c101112 */
[C---:B------:R-:W-:Y:S02]  /*dd70*/  ISETP.LT.OR P2, PT, R35.reuse, 0xe9, !P0 ;  /* 0x000000e92300780c */ /* 0x040fe40004741670 */
[C---:B------:R-:W-:Y:S01]  /*dd80*/  ISETP.LT.OR P4, PT, R35.reuse, 0xea, !P0 ;  /* 0x000000ea2300780c */ /* 0x040fe20004781670 */
[----:B------:R1:W-:Y:S01]  /*dd90*/  @!P6 STG.E.U8 desc[UR18][R24.64+0xe9], R9 ;  /* 0x0000e9091800e986 */ /* 0x0003e2000c101112 */
[C---:B------:R-:W-:Y:S01]  /*dda0*/  ISETP.LT.OR P5, PT, R35.reuse, 0xf1, !P1 ;  /* 0x000000f12300780c */ /* 0x040fe20004fa1670 */
[----:B------:R-:W-:Y:S01]  /*ddb0*/  FMUL R2, R218, UR20 ;  /* 0x00000014da027c20 */ /* 0x000fe20008400000 */
[----:B------:R-:W-:Y:S02]  /*ddc0*/  ISETP.LT.OR P6, PT, R35, 0xf2, !P1 ;  /* 0x000000f22300780c */ /* 0x000fe40004fc1670 */
[----:B------:R-:W-:Y:S02]  /*ddd0*/  F2FP.SATFINITE.E5M2.F32.PACK_AB_MERGE_C R11, RZ, R0, RZ ;  /* 0x00000000ff0b723e */ /* 0x000fe400048060ff */
[----:B------:R-:W-:-:S03]  /*dde0*/  F2FP.SATFINITE.E5M2.F32.PACK_AB_MERGE_C R5, RZ, R2, RZ ;  /* 0x00000002ff05723e */ /* 0x000fc600048060ff */
[----:B------:R-:W-:Y:S01]  /*ddf0*/  @!P2 STG.E.U8 desc[UR18][R26.64+0xe8], R11 ;  /* 0x0000e80b1a00a986 */ /* 0x000fe2000c101112 */
[----:B------:R-:W-:-:S03]  /*de00*/  ISETP.LT.OR P2, PT, R35, 0xf1, !P0 ;  /* 0x000000f12300780c */ /* 0x000fc60004741670 */
[----:B------:R-:W-:Y:S01]  /*de10*/  @!P4 STG.E.U8 desc[UR18][R26.64+0xe9], R5 ;  /* 0x0000e9051a00c986 */ /* 0x000fe2000c101112 */
[C---:B------:R-:W-:Y:S02]  /*de20*/  ISETP.LT.OR P4, PT, R35.reuse, 0xf9, !P1 ;  /* 0x000000f92300780c */ /* 0x040fe40004f81670 */
[----:B------:R-:W-:Y:S01]  /*de30*/  ISETP.LT.OR P1, PT, R35, 0xfa, !P1 ;  /* 0x000000fa2300780c */ /* 0x000fe20004f21670 */
[----:B------:R-:W-:-:S05]  /*de40*/  FMUL R0, R220, UR20 ;  /* 0x00000014dc007c20 */ /* 0x000fca0008400000 */
[----:B0-----:R-:W-:-:S05]  /*de50*/  F2FP.SATFINITE.E5M2.F32.PACK_AB_MERGE_C R7, RZ, R0, RZ ;  /* 0x00000000ff07723e */ /* 0x001fca00048060ff */
[----:B------:R0:W-:Y:S01]  /*de60*/  @!P5 STG.E.U8 desc[UR18][R24.64+0xf0], R7 ;  /* 0x0000f0071800d986 */ /* 0x0001e2000c101112 */
[----:B------:R-:W-:-:S05]  /*de70*/  FMUL R3, R221, UR20 ;  /* 0x00000014dd037c20 */ /* 0x000fca0008400000 */
[----:B-1----:R-:W-:Y:S02]  /*de80*/  F2FP.SATFINITE.E5M2.F32.PACK_AB_MERGE_C R9, RZ, R3, RZ ;  /* 0x00000003ff09723e */ /* 0x002fe400048060ff */
[----:B------:R-:W-:-:S03]  /*de90*/  ISETP.LT.OR P5, PT, R35, 0xf2, !P0 ;  /* 0x000000f22300780c */ /* 0x000fc600047a1670 */
[----:B------:R1:W-:Y:S01]  /*dea0*/  @!P6 STG.E.U8 desc[UR18][R24.64+0xf1], R9 ;  /* 0x0000f1091800e986 */ /* 0x0003e2000c101112 */
[C---:B------:R-:W-:Y:S02]  /*deb0*/  ISETP.LT.OR P6, PT, R35.reuse, 0xf9, !P0 ;  /* 0x000000f92300780c */ /* 0x040fe400047c1670 */
[----:B------:R-:W-:Y:S01]  /*dec0*/  ISETP.LT.OR P0, PT, R35, 0xfa, !P0 ;  /* 0x000000fa2300780c */ /* 0x000fe20004701670 */
[----:B------:R-:W-:-:S05]  /*ded0*/  FMUL R0, R223, UR20 ;  /* 0x00000014df007c20 */ /* 0x000fca0008400000 */
[----:B------:R-:W-:-:S05]  /*dee0*/  F2FP.SATFINITE.E5M2.F32.PACK_AB_MERGE_C R13, RZ, R0, RZ ;  /* 0x00000000ff0d723e */ /* 0x000fca00048060ff */
[----:B------:R0:W-:Y:S01]  /*def0*/  @!P2 STG.E.U8 desc[UR18][R26.64+0xf0], R13 ;  /* 0x0000f00d1a00a986 */ /* 0x0001e2000c101112 */
[----:B----4-:R-:W-:Y:S01]  /*df00*/  FMUL R0, R222, UR20 ;  /* 0x00000014de007c20 */ /* 0x010fe20008400000 */
[----:B--2---:R-:W-:Y:S01]  /*df10*/  FMUL R2, R224, UR20 ;  /* 0x00000014e0027c20 */ /* 0x004fe20008400000 */
[----:B---3--:R-:W-:-:S03]  /*df20*/  FMUL R3, R225, UR20 ;  /* 0x00000014e1037c20 */ /* 0x008fc60008400000 */
[----:B0-----:R-:W-:Y:S01]  /*df30*/  F2FP.SATFINITE.E5M2.F32.PACK_AB_MERGE_C R7, RZ, R0, RZ ;  /* 0x00000000ff07723e */ /* 0x001fe200048060ff */
[----:B------:R-:W-:Y:S01]  /*df40*/  FMUL R4, R226, UR20 ;  /* 0x00000014e2047c20 */ /* 0x000fe20008400000 */
[----:B------:R-:W-:Y:S01]  /*df50*/  FMUL R5, R227, UR20 ;  /* 0x00000014e3057c20 */ /* 0x000fe20008400000 */
[----:B-1----:R-:W-:Y:S02]  /*df60*/  F2FP.SATFINITE.E5M2.F32.PACK_AB_MERGE_C R9, RZ, R2, RZ ;  /* 0x00000002ff09723e */ /* 0x002fe400048060ff */
[----:B------:R-:W-:Y:S02]  /*df70*/  F2FP.SATFINITE.E5M2.F32.PACK_AB_MERGE_C R3, RZ, R3, RZ ;  /* 0x00000003ff03723e */ /* 0x000fe400048060ff */
[----:B------:R-:W-:Y:S02]  /*df80*/  F2FP.SATFINITE.E5M2.F32.PACK_AB_MERGE_C R11, RZ, R4, RZ ;  /* 0x00000004ff0b723e */ /* 0x000fe400048060ff */
[----:B------:R-:W-:Y:S01]  /*df90*/  F2FP.SATFINITE.E5M2.F32.PACK_AB_MERGE_C R5, RZ, R5, RZ ;  /* 0x00000005ff05723e */ /* 0x000fe200048060ff */
[----:B------:R0:W-:Y:S04]  /*dfa0*/  @!P5 STG.E.U8 desc[UR18][R26.64+0xf1], R7 ;  /* 0x0000f1071a00d986 */ /* 0x0001e8000c101112 */
[----:B------:R0:W-:Y:S04]  /*dfb0*/  @!P4 STG.E.U8 desc[UR18][R24.64+0xf8], R9 ;  /* 0x0000f8091800c986 */ /* 0x0001e8000c101112 */
[----:B------:R0:W-:Y:S04]  /*dfc0*/  @!P1 STG.E.U8 desc[UR18][R24.64+0xf9], R3 ;  /* 0x0000f90318009986 */ /* 0x0001e8000c101112 */
[----:B------:R0:W-:Y:S04]  /*dfd0*/  @!P6 STG.E.U8 desc[UR18][R26.64+0xf8], R11 ;  /* 0x0000f80b1a00e986 */ /* 0x0001e8000c101112 */
[----:B------:R0:W-:Y:S02]  /*dfe0*/  @!P0 STG.E.U8 desc[UR18][R26.64+0xf9], R5 ;  /* 0x0000f9051a008986 */ /* 0x0001e4000c101112 */
.L_x_289:
[----:B------:R-:W-:Y:S05]  /*dff0*/  BSYNC B0 ;  /* 0x0000000000007941 */ /* 0x000fea0003800000 */
.L_x_31:
[----:B0-----:R-:W2:Y:S04]  /*e000*/  LDL.LU R3, [R1+0x78] ;  /* 0x0000780001037983 */ /* 0x001ea80000300800 */
[----:B-----5:R-:W2:Y:S01]  /*e010*/  LDL.LU R2, [R1+0x7c] ;  /* 0x00007c0001027983 */ /* 0x020ea20000300800 */
[----:B------:R-:W-:Y:S01]  /*e020*/  ULDC UR6, c[0x0][0xc] ;  /* 0x0000030000067ab9 */ /* 0x000fe20000000800 */
[----:B------:R-:W-:Y:S01]  /*e030*/  ULDC UR7, c[0x0][0x10] ;  /* 0x0000040000077ab9 */ /* 0x000fe20000000800 */
[----:B------:R-:W2:Y:S01]  /*e040*/  LDC R5, c[0x0][0x14] ;  /* 0x00000500ff057b82 */ /* 0x000ea20000000800 */
[----:B------:R-:W-:Y:S01]  /*e050*/  UIMAD.WIDE.U32 UR6, UR6, UR7, URZ ;  /* 0x00000007060672a5 */ /* 0x000fe2000f8e003f */
[----:B------:R-:W-:Y:S01]  /*e060*/  PRMT R0, RZ, 0x7610, R0 ;  /* 0x00007610ff007816 */ /* 0x000fe20000000000 */
[----:B------:R-:W-:-:S04]  /*e070*/  UMOV UR22, 0xffffffff ;  /* 0xffffffff00167882 */ /* 0x000fc80000000000 */
[----:B--2---:R-:W-:-:S04]  /*e080*/  IMAD.WIDE.U32 R2, R5, UR6, R2 ;  /* 0x0000000605027c25 */ /* 0x004fc8000f8e0002 */
[----:B------:R-:W-:Y:S01]  /*e090*/  IMAD R5, R5, UR7, RZ ;  /* 0x0000000705057c24 */ /* 0x000fe2000f8e02ff */
[----:B------:R-:W-:Y:S01]  /*e0a0*/  ULDC.64 UR6, c[0x0][0x650] ;  /* 0x0001940000067ab9 */ /* 0x000fe20000000a00 */
[----:B------:R-:W-:Y:S01]  /*e0b0*/  IMAD.MOV.U32 R19, RZ, RZ, R2 ;  /* 0x000000ffff137224 */ /* 0x000fe200078e0002 */
[----:B------:R-:W-:Y:S01]  /*e0c0*/  ISETP.GE.U32.AND P0, PT, R2, UR6, PT ;  /* 0x0000000602007c0c */ /* 0x000fe2000bf06070 */
[----:B------:R-:W-:Y:S02]  /*e0d0*/  IMAD.IADD R22, R3, 0x1, R5 ;  /* 0x0000000103167824 */ /* 0x000fe400078e0205 */
[----:B------:R-:W-:-:S03]  /*e0e0*/  IMAD.MOV.U32 R2, RZ, RZ, -0x1 ;  /* 0xffffffffff027424 */ /* 0x000fc600078e00ff */
[----:B------:R0:W-:Y:S01]  /*e0f0*/  STL [R1+0x78], R22 ;  /* 0x0000781601007387 */ /* 0x0001e20000100800 */
[----:B------:R-:W-:-:S03]  /*e100*/  ISETP.GE.U32.AND.EX P0, PT, R22, UR7, PT, P0 ;  /* 0x0000000716007c0c */ /* 0x000fc6000bf06100 */
[----:B------:R0:W-:Y:S04]  /*e110*/  STL [R1+0x7c], R19 ;  /* 0x00007c1301007387 */ /* 0x0001e80000100800 */
[----:B------:R0:W-:Y:S06]  /*e120*/  STL [R1+0x80], R2 ;  /* 0x0000800201007387 */ /* 0x0001ec0000100800 */
[----:B------:R-:W-:Y:S05]  /*e130*/  @P0 BRA `(.L_x_290) ;  /* 0x00000004006c0947 */ /* 0x000fea0003800000 */
[----:B------:R-:W2:Y:S01]  /*e140*/  S2R R14, SR_CTAID.X ;  /* 0x00000000000e7919 */ /* 0x000ea20000002500 */
[----:B------:R-:W5:Y:S01]  /*e150*/  LDC.64 R8, c[0x0][0x628] ;  /* 0x00018a00ff087b82 */ /* 0x000f620000000a00 */
[----:B------:R-:W-:Y:S01]  /*e160*/  ULDC UR6, c[0x0][0x150] ;  /* 0x0000540000067ab9 */ /* 0x000fe20000000800 */
[----:B------:R-:W-:Y:S01]  /*e170*/  IMAD.MOV.U32 R6, RZ, RZ, R19 ;  /* 0x000000ffff067224 */ /* 0x000fe200078e0013 */
[----:B------:R-:W0:Y:S01]  /*e180*/  S2R R16, SR_CTAID.Y ;  /* 0x0000000000107919 */ /* 0x000e220000002600 */
[----:B------:R-:W-:-:S04]  /*e190*/  IMAD.MOV.U32 R7, RZ, RZ, R22 ;  /* 0x000000ffff077224 */ /* 0x000fc800078e0016 */
[----:B------:R-:W0:Y:S08]  /*e1a0*/  LDC R17, c[0x0][0x144] ;  /* 0x00005100ff117b82 */ /* 0x000e300000000800 */
[----:B------:R-:W0:Y:S08]  /*e1b0*/  LDC R10, c[0x0][0x630] ;  /* 0x00018c00ff0a7b82 */ /* 0x000e300000000800 */
[----:B------:R-:W0:Y:S01]  /*e1c0*/  LDC.64 R12, c[0x0][0x620] ;  /* 0x00018800ff0c7b82 */ /* 0x000e220000000a00 */
[----:B-----5:R-:W-:-:S04]  /*e1d0*/  ISETP.NE.U32.AND P0, PT, R8, RZ, PT ;  /* 0x000000ff0800720c */ /* 0x020fc80003f05070 */
[----:B------:R-:W-:Y:S02]  /*e1e0*/  ISETP.NE.AND.EX P0, PT, R9, RZ, PT, P0 ;  /* 0x000000ff0900720c */ /* 0x000fe40003f05300 */
[----:B--2---:R-:W-:-:S05]  /*e1f0*/  I2FP.F32.U32 R0, R14 ;  /* 0x0000000e00007245 */ /* 0x004fca0000201000 */
[----:B------:R-:W-:-:S04]  /*e200*/  FMUL R0, R0, UR6 ;  /* 0x0000000600007c20 */ /* 0x000fc80008400000 */
[----:B------:R2:W0:Y:S02]  /*e210*/  F2I.U32.TRUNC.NTZ R15, R0 ;  /* 0x00000000000f7305 */ /* 0x000424000020f000 */
[----:B------:R-:W-:Y:S05]  /*e220*/  @!P0 BRA `(.L_x_291) ;  /* 0x0000000000288947 */ /* 0x000fea0003800000 */
[----:B--2---:R-:W2:Y:S02]  /*e230*/  LDC R0, c[0x0][0x634] ;  /* 0x00018d00ff007b82 */ /* 0x004ea40000000800 */
[----:B--2---:R-:W-:-:S05]  /*e240*/  IADD3 R7, P0, R19, R0, RZ ;  /* 0x0000000013077210 */ /* 0x004fca0007f1e0ff */
[----:B------:R-:W-:-:S04]  /*e250*/  IMAD.X R11, RZ, RZ, R22, P0 ;  /* 0x000000ffff0b7224 */ /* 0x000fc800000e0616 */
[----:B0-----:R-:W-:-:S04]  /*e260*/  IMAD.WIDE.U32 R2, R11, R8, RZ ;  /* 0x000000080b027225 */ /* 0x001fc800078e00ff */
[----:B------:R-:W-:-:S04]  /*e270*/  IMAD.WIDE.U32 R4, P0, R7, R9, R2 ;  /* 0x0000000907047225 */ /* 0x000fc80007800002 */
[----:B------:R-:W-:-:S04]  /*e280*/  IMAD.WIDE.U32 R2, R7, R8, RZ ;  /* 0x0000000807027225 */ /* 0x000fc800078e00ff */
[----:B------:R-:W-:Y:S01]  /*e290*/  IMAD.X R7, RZ, RZ, RZ, P0 ;  /* 0x000000ffff077224 */ /* 0x000fe200000e06ff */
[----:B------:R-:W-:Y:S01]  /*e2a0*/  IADD3 RZ, P0, R3, R4, RZ ;  /* 0x0000000403ff7210 */ /* 0x000fe20007f1e0ff */
[----:B------:R-:W-:-:S04]  /*e2b0*/  IMAD.MOV.U32 R6, RZ, RZ, R5 ;  /* 0x000000ffff067224 */ /* 0x000fc800078e0005 */
[----:B------:R-:W-:-:S08]  /*e2c0*/  IMAD.WIDE.U32.X R6, R11, R9, R6, P0 ;  /* 0x000000090b067225 */ /* 0x000fd000000e0406 */
.L_x_291:
[-CC-:B0-----:R-:W-:Y:S01]  /*e2d0*/  SHF.R.U64 R24, R6, R10.reuse, R7.reuse ;  /* 0x0000000a06187219 */ /* 0x181fe20000001207 */
[----:B------:R-:W0:Y:S01]  /*e2e0*/  LDC.64 R20, c[0x0][0x640] ;  /* 0x00019000ff147b82 */ /* 0x000e220000000a00 */
[----:B--2---:R-:W-:Y:S01]  /*e2f0*/  SHF.R.U32.HI R0, RZ, R10, R7 ;  /* 0x0000000aff007219 */ /* 0x004fe20000011607 */
[----:B------:R-:W-:Y:S01]  /*e300*/  IMAD.MOV.U32 R2, RZ, RZ, R19 ;  /* 0x000000ffff027224 */ /* 0x000fe200078e0013 */
[----:B------:R-:W-:Y:S01]  /*e310*/  IADD3 R5, P0, RZ, -R24, RZ ;  /* 0x80000018ff057210 */ /* 0x000fe20007f1e0ff */
[----:B------:R-:W-:Y:S01]  /*e320*/  IMAD.MOV R15, RZ, RZ, -R15 ;  /* 0x000000ffff0f7224 */ /* 0x000fe200078e0a0f */
[----:B------:R-:W-:Y:S01]  /*e330*/  ULDC UR6, c[0x0][0x154] ;  /* 0x0000550000067ab9 */ /* 0x000fe20000000800 */
[----:B------:R-:W-:Y:S02]  /*e340*/  IMAD.MOV.U32 R7, RZ, RZ, 0x1 ;  /* 0x00000001ff077424 */ /* 0x000fe400078e00ff */
[----:B------:R-:W2:Y:S01]  /*e350*/  LDC R4, c[0x0][0x618] ;  /* 0x00018600ff047b82 */ /* 0x000ea20000000800 */
[----:B------:R-:W-:-:S02]  /*e360*/  IMAD.X R3, RZ, RZ, ~R0, P0 ;  /* 0x000000ffff037224 */ /* 0x000fc400000e0e00 */
[----:B------:R-:W-:Y:S02]  /*e370*/  IMAD R15, R17, R15, R14 ;  /* 0x0000000f110f7224 */ /* 0x000fe400078e020e */
[-C--:B------:R-:W-:Y:S02]  /*e380*/  IMAD R0, R3, R12.reuse, RZ ;  /* 0x0000000c03007224 */ /* 0x080fe400078e02ff */
[----:B------:R-:W-:Y:S01]  /*e390*/  IMAD.MOV.U32 R3, RZ, RZ, R22 ;  /* 0x000000ffff037224 */ /* 0x000fe200078e0016 */
[----:B------:R-:W5:Y:S01]  /*e3a0*/  LDC R6, c[0x0][0x608] ;  /* 0x00018200ff067b82 */ /* 0x000f620000000800 */
[----:B------:R-:W-:-:S04]  /*e3b0*/  IMAD.WIDE.U32 R2, R5, R12, R2 ;  /* 0x0000000c05027225 */ /* 0x000fc800078e0002 */
[----:B------:R-:W-:-:S03]  /*e3c0*/  IMAD R5, R5, R13, R0 ;  /* 0x0000000d05057224 */ /* 0x000fc600078e0200 */
[----:B------:R-:W1:Y:S01]  /*e3d0*/  LDC R18, c[0x0][0x658] ;  /* 0x00019600ff127b82 */ /* 0x000e620000000800 */
[----:B------:R-:W-:Y:S01]  /*e3e0*/  I2FP.F32.U32 R0, R16 ;  /* 0x0000001000007245 */ /* 0x000fe20000201000 */
[----:B------:R-:W-:Y:S01]  /*e3f0*/  IMAD.IADD R3, R3, 0x1, R5 ;  /* 0x0000000103037824 */ /* 0x000fe200078e0205 */
[----:B0-----:R-:W-:Y:S01]  /*e400*/  ISETP.NE.U32.AND P0, PT, R20, RZ, PT ;  /* 0x000000ff1400720c */ /* 0x001fe20003f05070 */
[----:B------:R-:W-:Y:S02]  /*e410*/  IMAD.MOV.U32 R5, RZ, RZ, -0x1 ;  /* 0xffffffffff057424 */ /* 0x000fe400078e00ff */
[----:B------:R-:W-:Y:S02]  /*e420*/  FMUL R0, R0, UR6 ;  /* 0x0000000600007c20 */ /* 0x000fe40008400000 */
[----:B------:R-:W0:Y:S01]  /*e430*/  LDC R13, c[0x0][0x148] ;  /* 0x00005200ff0d7b82 */ /* 0x000e220000000800 */
[----:B--2---:R-:W-:Y:S01]  /*e440*/  SHF.R.U64 R10, R2, R4, R3 ;  /* 0x00000004020a7219 */ /* 0x004fe20000001203 */
[----:B------:R2:W0:Y:S01]  /*e450*/  F2I.U32.TRUNC.NTZ R12, R0 ;  /* 0x00000000000c7305 */ /* 0x000422000020f000 */
[----:B------:R-:W-:-:S02]  /*e460*/  ISETP.NE.AND.EX P0, PT, R21, RZ, PT, P0 ;  /* 0x000000ff1500720c */ /* 0x000fc40003f05300 */
[----:B------:R-:W-:-:S03]  /*e470*/  SHF.R.U32.HI R3, RZ, R4, R3 ;  /* 0x00000004ff037219 */ /* 0x000fc60000011603 */
[----:B------:R-:W0:Y:S01]  /*e480*/  LDC R14, c[0x0][0x600] ;  /* 0x00018000ff0e7b82 */ /* 0x000e220000000800 */
[-CC-:B-----5:R-:W-:Y:S02]  /*e490*/  SHF.R.U64 R8, R10, R6.reuse, R3.reuse ;  /* 0x000000060a087219 */ /* 0x1a0fe40000001203 */
[----:B------:R-:W-:-:S05]  /*e4a0*/  SHF.R.U32.HI R3, RZ, R6, R3 ;  /* 0x00000006ff037219 */ /* 0x000fca0000011603 */
[----:B------:R-:W0:Y:S01]  /*e4b0*/  LDC R19, c[0x0][0x648] ;  /* 0x00019200ff137b82 */ /* 0x000e220000000800 */
[-CC-:B-1----:R-:W-:Y:S02]  /*e4c0*/  SHF.R.U64 R11, R8, R18.reuse, R3.reuse ;  /* 0x00000012080b7219 */ /* 0x182fe40000001203 */
[-C--:B------:R-:W-:Y:S02]  /*e4d0*/  SHF.L.U32 R5, R5, R18.reuse, RZ ;  /* 0x0000001205057219 */ /* 0x080fe400000006ff */
[-C--:B------:R-:W-:Y:S01]  /*e4e0*/  SHF.R.U32.HI R3, RZ, R18.reuse, R3 ;  /* 0x00000012ff037219 */ /* 0x080fe20000011603 */
[----:B------:R-:W-:Y:S01]  /*e4f0*/  IMAD.MOV.U32 R2, RZ, RZ, R11 ;  /* 0x000000ffff027224 */ /* 0x000fe200078e000b */
[----:B------:R-:W-:Y:S01]  /*e500*/  SHF.L.U32 R34, R7, R18, RZ ;  /* 0x0000001207227219 */ /* 0x000fe200000006ff */
[----:B------:R-:W1:Y:S01]  /*e510*/  LDC R22, c[0x0][0x638] ;  /* 0x00018e00ff167b82 */ /* 0x000e620000000800 */
[----:B------:R-:W-:-:S07]  /*e520*/  LOP3.LUT R17, RZ, R5, RZ, 0x33, !PT ;  /* 0x00000005ff117212 */ /* 0x000fce00078e33ff */
[----:B------:R-:W0:Y:S01]  /*e530*/  LDC R23, c[0x0][0x610] ;  /* 0x00018400ff177b82 */ /* 0x000e220000000800 */
[----:B--2---:R-:W-:Y:S05]  /*e540*/  @!P0 BRA `(.L_x_292) ;  /* 0x0000000000288947 */ /* 0x004fea0003800000 */
[----:B------:R-:W2:Y:S02]  /*e550*/  LDC R0, c[0x0][0x64c] ;  /* 0x00019300ff007b82 */ /* 0x000ea40000000800 */
[----:B--2---:R-:W-:-:S05]  /*e560*/  IADD3 R7, P0, R11, R0, RZ ;  /* 0x000000000b077210 */ /* 0x004fca0007f1e0ff */
        /* <DEDUP_REMOVED lines=8> */
.L_x_292:
[----:B0-----:R-:W-:Y:S01]  /*e5f0*/  SHF.R.U64 R0, R2, R19, R3 ;  /* 0x0000001302007219 */ /* 0x001fe20000001203 */
[----:B------:R-:W-:Y:S01]  /*e600*/  VIADD R3, R14, 0xffffffff ;  /* 0xffffffff0e037836 */ /* 0x000fe20000000000 */
[----:B------:R-:W-:Y:S01]  /*e610*/  LOP3.LUT R5, R8, R17, RZ, 0xc0, !PT ;  /* 0x0000001108057212 */ /* 0x000fe200078ec0ff */
[----:B------:R-:W-:Y:S01]  /*e620*/  IMAD.MOV R12, RZ, RZ, -R12 ;  /* 0x000000ffff0c7224 */ /* 0x000fe200078e0a0c */
[----:B------:R-:W-:Y:S01]  /*e630*/  R2UR UR22, R24 ;  /* 0x00000000181672ca */ /* 0x000fe200000e0000 */
[----:B------:R-:W-:Y:S01]  /*e640*/  IMAD.MOV R2, RZ, RZ, -R0 ;  /* 0x000000ffff027224 */ /* 0x000fe200078e0a00 */
[----:B------:R-:W-:Y:S01]  /*e650*/  LOP3.LUT R3, R10, R3, RZ, 0xc0, !PT ;  /* 0x000000030a037212 */ /* 0x000fe200078ec0ff */
[----:B------:R-:W-:Y:S02]  /*e660*/  IMAD R34, R34, R0, R5 ;  /* 0x0000000022227224 */ /* 0x000fe400078e0205 */
[----:B------:R-:W-:Y:S02]  /*e670*/  @P3 IMAD R15, R13, R12, R16 ;  /* 0x0000000c0d0f3224 */ /* 0x000fe400078e0210 */
[----:B-1----:R-:W-:-:S02]  /*e680*/  IMAD R0, R2, R22, R11 ;  /* 0x0000001602007224 */ /* 0x002fc400078e020b */
[----:B------:R-:W-:Y:S02]  /*e690*/  IMAD R34, R34, R23, R15 ;  /* 0x0000001722227224 */ /* 0x000fe400078e020f */
[----:B------:R-:W-:Y:S02]  /*e6a0*/  IMAD R3, R0, R14, R3 ;  /* 0x0000000e00037224 */ /* 0x000fe400078e0203 */
[----:B------:R-:W-:-:S03]  /*e6b0*/  IMAD.MOV.U32 R0, RZ, RZ, 0x1 ;  /* 0x00000001ff007424 */ /* 0x000fc600078e00ff */
[----:B------:R-:W-:Y:S02]  /*e6c0*/  SEL R2, R3, R34, !P3 ;  /* 0x0000002203027207 */ /* 0x000fe40005800000 */
[----:B------:R-:W-:-:S03]  /*e6d0*/  SEL R34, R34, R3, !P3 ;  /* 0x0000000322227207 */ /* 0x000fc60005800000 */
[----:B------:R2:W-:Y:S04]  /*e6e0*/  STL [R1+0x80], R2 ;  /* 0x0000800201007387 */ /* 0x0005e80000100800 */
.L_x_290:
[----:B------:R-:W-:Y:S01]  /*e6f0*/  UIADD3 UR5, UR12, UR5, URZ ;  /* 0x000000050c057290 */ /* 0x000fe2000fffe03f */
[----:B------:R0:W-:Y:S01]  /*e700*/  STL [R1+0x84], R34 ;  /* 0x0000842201007387 */ /* 0x0001e20000100800 */
[----:B------:R-:W-:Y:S02]  /*e710*/  LOP3.LUT P0, RZ, R0, 0xff, RZ, 0xc0, !PT ;  /* 0x000000ff00ff7812 */ /* 0x000fe4000780c0ff */
[----:B------:R-:W-:Y:S02]  /*e720*/  USHF.R.U32.HI UR6, URZ, 0x2, UR5 ;  /* 0x000000023f067899 */ /* 0x000fe40008011605 */
[----:B------:R-:W-:Y:S02]  /*e730*/  UISETP.GT.U32.AND UP1, UPT, UR5, 0x3, UPT ;  /* 0x000000030500788c */ /* 0x000fe4000bf24070 */
[----:B------:R-:W-:Y:S02]  /*e740*/  ULOP3.LUT UR6, UR6, 0x1, URZ, 0xc0, !UPT ;  /* 0x0000000106067892 */ /* 0x000fe4000f8ec03f */
[----:B------:R-:W-:-:S02]  /*e750*/  UISETP.LT.U32.AND UP1, UPT, UR12, 0x4, UP1 ;  /* 0x000000040c00788c */ /* 0x000fc40008f21070 */
[----:B------:R-:W-:Y:S02]  /*e760*/  UISETP.NE.U32.AND UP0, UPT, UR6, 0x1, UPT ;  /* 0x000000010600788c */ /* 0x000fe4000bf05070 */
[----:B------:R-:W-:Y:S02]  /*e770*/  USEL UR7, URZ, 0x1, !UP1 ;  /* 0x000000013f077887 */ /* 0x000fe4000c800000 */
[----:B------:R-:W-:Y:S02]  /*e780*/  UISETP.GT.U32.AND UP0, UPT, UR12, 0x3, !UP0 ;  /* 0x000000030c00788c */ /* 0x000fe4000c704070 */
[----:B------:R-:W-:Y:S02]  /*e790*/  ULOP3.LUT UR5, UR5, 0x3, URZ, 0xc0, !UPT ;  /* 0x0000000305057892 */ /* 0x000fe4000f8ec03f */
[----:B------:R-:W-:-:S04]  /*e7a0*/  USEL UR6, URZ, 0x1, !UP0 ;  /* 0x000000013f067887 */ /* 0x000fc8000c000000 */
[----:B------:R-:W-:Y:S01]  /*e7b0*/  ULOP3.LUT UR4, UR6, UR4, UR7, 0x96, !UPT ;  /* 0x0000000406047292 */ /* 0x000fe2000f8e9607 */
[----:B0-----:R-:W-:Y:S11]  /*e7c0*/  @P0 BRA `(.L_x_293) ;  /* 0xffffff2800140947 */ /* 0x001ff6000383ffff */
[----:B------:R-:W-:Y:S05]  /*e7d0*/  EXIT ;  /* 0x000000000000794d */ /* 0x000fea0003800000 */
.L_x_3:
[----:B------:R-:W2:Y:S01]  /*e7e0*/  LDL R16, [R1+0x7c] ;  /* 0x00007c0001107983 */ /* 0x000ea20000100800 */
[----:B------:R-:W-:-:S03]  /*e7f0*/  ULDC.64 UR4, c[0x0][0x650] ;  /* 0x0001940000047ab9 */ /* 0x000fc60000000a00 */
[----:B------:R-:W3:Y:S01]  /*e800*/  LDL R17, [R1+0x78] ;  /* 0x0000780001117983 */ /* 0x000ee20000100800 */
[----:B------:R-:W-:Y:S01]  /*e810*/  PRMT R4, RZ, 0x7610, R4 ;  /* 0x00007610ff047816 */ /* 0x000fe20000000004 */
[----:B------:R-:W-:Y:S02]  /*e820*/  IMAD.MOV.U32 R5, RZ, RZ, -0x1 ;  /* 0xffffffffff057424 */ /* 0x000fe400078e00ff */
[----:B------:R-:W-:Y:S02]  /*e830*/  IMAD.MOV.U32 R6, RZ, RZ, -0x1 ;  /* 0xffffffffff067424 */ /* 0x000fe400078e00ff */
[----:B------:R-:W-:Y:S01]  /*e840*/  IMAD.MOV.U32 R11, RZ, RZ, -0x1 ;  /* 0xffffffffff0b7424 */ /* 0x000fe200078e00ff */
[----:B--2---:R-:W-:-:S04]  /*e850*/  ISETP.GE.U32.AND P0, PT, R16, UR4, PT ;  /* 0x0000000410007c0c */ /* 0x004fc8000bf06070 */
[----:B---3--:R-:W-:-:S13]  /*e860*/  ISETP.GE.U32.AND.EX P0, PT, R17, UR5, PT, P0 ;  /* 0x0000000511007c0c */ /* 0x008fda000bf06100 */
[----:B------:R-:W-:Y:S05]  /*e870*/  @P0 BRA `(.L_x_294) ;  /* 0x00000004005c0947 */ /* 0x000fea0003800000 */
        /* <DEDUP_REMOVED lines=18> */
.L_x_295:
[-CC-:B------:R-:W-:Y:S01]  /*e9a0*/  SHF.R.U64 R11, R8, R12.reuse, R9.reuse ;  /* 0x0000000c080b7219 */ /* 0x180fe20000001209 */
[----:B------:R-:W0:Y:S01]  /*e9b0*/  LDC.64 R20, c[0x0][0x640] ;  /* 0x00019000ff147b82 */ /* 0x000e220000000a00 */
[----:B------:R-:W-:Y:S01]  /*e9c0*/  SHF.R.U32.HI R3, RZ, R12, R9 ;  /* 0x0000000cff037219 */ /* 0x000fe20000011609 */
[----:B------:R-:W-:Y:S01]  /*e9d0*/  ULDC UR4, c[0x0][0x150] ;  /* 0x0000540000047ab9 */ /* 0x000fe20000000800 */
[----:B------:R-:W-:Y:S01]  /*e9e0*/  IADD3 R7, P0, RZ, -R11, RZ ;  /* 0x8000000bff077210 */ /* 0x000fe20007f1e0ff */
[----:B------:R-:W-:Y:S01]  /*e9f0*/  IMAD.MOV.U32 R4, RZ, RZ, R16 ;  /* 0x000000ffff047224 */ /* 0x000fe200078e0010 */
[----:B------:R-:W-:Y:S01]  /*ea00*/  I2FP.F32.U32 R6, R2 ;  /* 0x0000000200067245 */ /* 0x000fe20000201000 */
[----:B------:R-:W-:Y:S02]  /*ea10*/  IMAD.MOV.U32 R5, RZ, RZ, R17 ;  /* 0x000000ffff057224 */ /* 0x000fe400078e0011 */
[----:B------:R-:W1:Y:S01]  /*ea20*/  LDC R10, c[0x0][0x618] ;  /* 0x00018600ff0a7b82 */ /* 0x000e620000000800 */
[----:B------:R-:W-:-:S02]  /*ea30*/  IMAD.X R3, RZ, RZ, ~R3, P0 ;  /* 0x000000ffff037224 */ /* 0x000fc400000e0e03 */
[----:B------:R-:W-:Y:S01]  /*ea40*/  FMUL R9, R6, UR4 ;  /* 0x0000000406097c20 */ /* 0x000fe20008400000 */
[----:B------:R-:W-:Y:S01]  /*ea50*/  IMAD.WIDE.U32 R4, R7, R14, R4 ;  /* 0x0000000e07047225 */ /* 0x000fe200078e0004 */
[----:B------:R-:W-:-:S03]  /*ea60*/  ULDC UR4, c[0x0][0x154] ;  /* 0x0000550000047ab9 */ /* 0x000fc60000000800 */
[----:B------:R-:W-:Y:S01]  /*ea70*/  IMAD R6, R3, R14, RZ ;  /* 0x0000000e03067224 */ /* 0x000fe200078e02ff */
[----:B------:R-:W2:Y:S01]  /*ea80*/  LDC R13, c[0x0][0x144] ;  /* 0x00005100ff0d7b82 */ /* 0x000ea20000000800 */
[----:B------:R-:W3:Y:S02]  /*ea90*/  F2I.U32.TRUNC.NTZ R9, R9 ;  /* 0x0000000900097305 */ /* 0x000ee4000020f000 */
[----:B------:R-:W-:Y:S02]  /*eaa0*/  IMAD R3, R7, R15, R6 ;  /* 0x0000000f07037224 */ /* 0x000fe400078e0206 */
[----:B------:R-:W-:Y:S02]  /*eab0*/  IMAD.MOV.U32 R6, RZ, RZ, -0x1 ;  /* 0xffffffffff067424 */ /* 0x000fe400078e00ff */
[----:B------:R-:W-:Y:S01]  /*eac0*/  IMAD.IADD R3, R5, 0x1, R3 ;  /* 0x0000000105037824 */ /* 0x000fe200078e0203 */
[----:B------:R-:W4:Y:S01]  /*ead0*/  LDC R12, c[0x0][0x608] ;  /* 0x00018200ff0c7b82 */ /* 0x000f220000000800 */
[----:B------:R-:W-:-:S02]  /*eae0*/  I2FP.F32.U32 R5, R0 ;  /* 0x0000000000057245 */ /* 0x000fc40000201000 */
[----:B0-----:R-:W-:-:S03]  /*eaf0*/  ISETP.NE.U32.AND P0, PT, R20, RZ, PT ;  /* 0x000000ff1400720c */ /* 0x001fc60003f05070 */
[----:B------:R-:W-:Y:S01]  /*eb00*/  FMUL R5, R5, UR4 ;  /* 0x0000000405057c20 */ /* 0x000fe20008400000 */
[----:B------:R-:W-:Y:S01]  /*eb10*/  ISETP.NE.AND.EX P0, PT, R21, RZ, PT, P0 ;  /* 0x000000ff1500720c */ /* 0x000fe20003f05300 */
[----:B------:R-:W0:Y:S01]  /*eb20*/  LDC R7, c[0x0][0x658] ;  /* 0x00019600ff077b82 */ /* 0x000e220000000800 */
[-C--:B-1----:R-:W-:Y:S01]  /*eb30*/  SHF.R.U64 R8, R4, R10.reuse, R3 ;  /* 0x0000000a04087219 */ /* 0x082fe20000001203 */
[----:B---3--:R-:W-:Y:S01]  /*eb40*/  IMAD.MOV R4, RZ, RZ, -R9 ;  /* 0x000000ffff047224 */ /* 0x008fe200078e0a09 */
[----:B------:R-:W-:Y:S02]  /*eb50*/  SHF.R.U32.HI R3, RZ, R10, R3 ;  /* 0x0000000aff037219 */ /* 0x000fe40000011603 */
[----:B------:R1:W3:Y:S03]  /*eb60*/  F2I.U32.TRUNC.NTZ R10, R5 ;  /* 0x00000005000a7305 */ /* 0x0002e6000020f000 */
[----:B------:R-:W1:Y:S01]  /*eb70*/  LDC R17, c[0x0][0x148] ;  /* 0x00005200ff117b82 */ /* 0x000e620000000800 */
[----:B--2---:R-:W-:-:S02]  /*eb80*/  IMAD R19, R13, R4, R2 ;  /* 0x000000040d137224 */ /* 0x004fc400078e0202 */
[----:B------:R-:W-:-:S05]  /*eb90*/  IMAD.MOV.U32 R4, RZ, RZ, 0x1 ;  /* 0x00000001ff047424 */ /* 0x000fca00078e00ff */
[----:B------:R-:W2:Y:S01]  /*eba0*/  LDC R14, c[0x0][0x600] ;  /* 0x00018000ff0e7b82 */ /* 0x000ea20000000800 */
[-CC-:B----4-:R-:W-:Y:S02]  /*ebb0*/  SHF.R.U64 R13, R8, R12.reuse, R3.reuse ;  /* 0x0000000c080d7219 */ /* 0x190fe40000001203 */
[----:B------:R-:W-:-:S05]  /*ebc0*/  SHF.R.U32.HI R2, RZ, R12, R3 ;  /* 0x0000000cff027219 */ /* 0x000fca0000011603 */
[----:B------:R-:W4:Y:S01]  /*ebd0*/  LDC R16, c[0x0][0x648] ;  /* 0x00019200ff107b82 */ /* 0x000f220000000800 */
[-CC-:B0-----:R-:W-:Y:S02]  /*ebe0*/  SHF.R.U64 R15, R13, R7.reuse, R2.reuse ;  /* 0x000000070d0f7219 */ /* 0x181fe40000001202 */
[-C--:B------:R-:W-:Y:S02]  /*ebf0*/  SHF.L.U32 R6, R6, R7.reuse, RZ ;  /* 0x0000000706067219 */ /* 0x080fe400000006ff */
[-C--:B------:R-:W-:Y:S01]  /*ec00*/  SHF.R.U32.HI R3, RZ, R7.reuse, R2 ;  /* 0x00000007ff037219 */ /* 0x080fe20000011602 */
[----:B------:R-:W-:Y:S01]  /*ec10*/  IMAD.MOV.U32 R2, RZ, RZ, R15 ;  /* 0x000000ffff027224 */ /* 0x000fe200078e000f */
[----:B------:R-:W-:Y:S01]  /*ec20*/  SHF.L.U32 R12, R4, R7, RZ ;  /* 0x00000007040c7219 */ /* 0x000fe200000006ff */
[----:B------:R-:W0:Y:S01]  /*ec30*/  LDC R18, c[0x0][0x638] ;  /* 0x00018e00ff127b82 */ /* 0x000e220000000800 */
[----:B------:R-:W-:-:S07]  /*ec40*/  LOP3.LUT R22, RZ, R6, RZ, 0x33, !PT ;  /* 0x00000006ff167212 */ /* 0x000fce00078e33ff */
        /* <DEDUP_REMOVED lines=12> */
.L_x_296:
[----:B----4-:R-:W-:Y:S01]  /*ed10*/  SHF.R.U64 R3, R2, R16, R3 ;  /* 0x0000001002037219 */ /* 0x010fe20000001203 */
[----:B--2---:R-:W-:Y:S01]  /*ed20*/  VIADD R5, R14, 0xffffffff ;  /* 0xffffffff0e057836 */ /* 0x004fe20000000000 */
[----:B------:R-:W-:Y:S01]  /*ed30*/  LOP3.LUT R2, R13, R22, RZ, 0xc0, !PT ;  /* 0x000000160d027212 */ /* 0x000fe200078ec0ff */
[----:B------:R-:W-:Y:S02]  /*ed40*/  IMAD.MOV R10, RZ, RZ, -R10 ;  /* 0x000000ffff0a7224 */ /* 0x000fe400078e0a0a */
[----:B------:R-:W-:Y:S02]  /*ed50*/  IMAD.MOV R4, RZ, RZ, -R3 ;  /* 0x000000ffff047224 */ /* 0x000fe400078e0a03 */
[----:B------:R-:W-:Y:S01]  /*ed60*/  IMAD R2, R12, R3, R2 ;  /* 0x000000030c027224 */ /* 0x000fe200078e0202 */
[----:B------:R-:W-:Y:S01]  /*ed70*/  LOP3.LUT R3, R8, R5, RZ, 0xc0, !PT ;  /* 0x0000000508037212 */ /* 0x000fe200078ec0ff */
[----:B------:R-:W-:Y:S02]  /*ed80*/  @P3 IMAD R19, R17, R10, R0 ;  /* 0x0000000a11133224 */ /* 0x000fe400078e0200 */
[----:B0-----:R-:W-:-:S02]  /*ed90*/  IMAD R0, R4, R18, R15 ;  /* 0x0000001204007224 */ /* 0x001fc400078e020f */
[----:B------:R-:W-:Y:S02]  /*eda0*/  IMAD R5, R2, R23, R19 ;  /* 0x0000001702057224 */ /* 0x000fe400078e0213 */
[----:B------:R-:W-:Y:S02]  /*edb0*/  IMAD R0, R0, R14, R3 ;  /* 0x0000000e00007224 */ /* 0x000fe400078e0203 */
[----:B------:R-:W-:-:S03]  /*edc0*/  IMAD.MOV.U32 R4, RZ, RZ, 0x1 ;  /* 0x00000001ff047424 */ /* 0x000fc600078e00ff */
[----:B------:R-:W-:Y:S02]  /*edd0*/  SEL R6, R0, R5, !P3 ;  /* 0x0000000500067207 */ /* 0x000fe40005800000 */
[----:B------:R-:W-:-:S07]  /*ede0*/  SEL R5, R5, R0, !P3 ;  /* 0x0000000005057207 */ /* 0x000fce0005800000 */
.L_x_294:
[----:B------:R-:W-:-:S08]  /*edf0*/  NOP ;  /* 0x0000000000007918 */ /* 0x000fd00000000000 */
[----:B------:R-:W0:-:S00]  /*ee00*/  USETMAXREG.DEALLOC.CTAPOOL 0x28 ;  /* 0x00000028000079c8 */ /* 0x000e0000080e0500 */
[----:B------:R-:W-:-:S13]  /*ee10*/  ISETP.NE.AND P0, PT, RZ, UR8, PT ;  /* 0x00000008ff007c0c */ /* 0x000fda000bf05270 */
[----:B------:R-:W-:Y:S05]  /*ee20*/  @P0 EXIT ;  /* 0x000000000000094d */ /* 0x000fea0003800000 */
[----:B0-----:R-:W-:Y:S01]  /*ee30*/  LOP3.LUT P0, RZ, R4, 0xff, RZ, 0xc0, !PT ;  /* 0x000000ff04ff7812 */ /* 0x001fe2000780c0ff */
[----:B------:R-:W-:Y:S02]  /*ee40*/  IMAD.MOV.U32 R0, RZ, RZ, 0x1 ;  /* 0x00000001ff007424 */ /* 0x000fe400078e00ff */
[----:B------:R-:W-:-:S10]  /*ee50*/  IMAD.MOV.U32 R8, RZ, RZ, RZ ;  /* 0x000000ffff087224 */ /* 0x000fd400078e00ff */
[----:B------:R-:W-:Y:S05]  /*ee60*/  @!P0 BRA `(.L_x_297) ;  /* 0x0000000c00548947 */ /* 0x000fea0003800000 */
[----:B------:R-:W0:Y:S01]  /*ee70*/  S2R R2, SR_TID.X ;  /* 0x0000000000027919 */ /* 0x000e220000002100 */
[----:B------:R-:W-:Y:S01]  /*ee80*/  ULDC UR4, c[0x0][0x28c] ;  /* 0x0000a30000047ab9 */ /* 0x000fe20000000800 */
[----:B------:R-:W-:Y:S01]  /*ee90*/  ULDC UR6, c[0x0][0x658] ;  /* 0x0001960000067ab9 */ /* 0x000fe20000000800 */
[----:B------:R-:W-:Y:S01]  /*eea0*/  UIADD3 UR10, UR4, 0x1f, URZ ;  /* 0x0000001f040a7890 */ /* 0x000fe2000fffe03f */
[----:B------:R-:W-:Y:S01]  /*eeb0*/  BSSY B0, `(.L_x_297) ;  /* 0x00000d0000007945 */ /* 0x000fe20003800000 */
[----:B------:R-:W-:Y:S01]  /*eec0*/  UMOV UR7, 0xffffffff ;  /* 0xffffffff00077882 */ /* 0x000fe20000000000 */
[----:B------:R-:W-:Y:S01]  /*eed0*/  ULDC UR5, c[0x0][0x600] ;  /* 0x0001800000057ab9 */ /* 0x000fe20000000800 */
[----:B------:R-:W-:Y:S01]  /*eee0*/  UMOV UR9, 0x1 ;  /* 0x0000000100097882 */ /* 0x000fe20000000000 */
[----:B------:R-:W-:Y:S01]  /*eef0*/  USHF.L.U32 UR7, UR7, UR6, URZ ;  /* 0x0000000607077299 */ /* 0x000fe2000800063f */
[----:B------:R-:W-:Y:S01]  /*ef00*/  IMAD.MOV.U32 R9, RZ, RZ, 0x1 ;  /* 0x00000001ff097424 */ /* 0x000fe200078e00ff */
[----:B------:R-:W-:Y:S01]  /*ef10*/  UIADD3 UR4, UR5, -0x1, URZ ;  /* 0xffffffff05047890 */ /* 0x000fe2000fffe03f */
[----:B------:R-:W-:Y:S01]  /*ef20*/  IMAD.MOV.U32 R0, RZ, RZ, 0x1 ;  /* 0x00000001ff007424 */ /* 0x000fe200078e00ff */
[----:B------:R-:W-:Y:S01]  /*ef30*/  USHF.R.S32.HI UR11, URZ, 0x1f, UR10 ;  /* 0x0000001f3f0b7899 */ /* 0x000fe2000801140a */
[----:B------:R-:W-:Y:S01]  /*ef40*/  IMAD.MOV.U32 R8, RZ, RZ, RZ ;  /* 0x000000ffff087224 */ /* 0x000fe200078e00ff */
[----:B------:R-:W-:Y:S01]  /*ef50*/  ULDC UR8, c[0x0][0xc] ;  /* 0x0000030000087ab9 */ /* 0x000fe20000000800 */
[----:B------:R-:W-:-:S02]  /*ef60*/  USHF.L.U32 UR5, UR9, UR6, URZ ;  /* 0x0000000609057299 */ /* 0x000fc4000800063f */
[----:B------:R-:W-:Y:S01]  /*ef70*/  ULEA.HI UR11, UR11, UR10, URZ, 0x5 ;  /* 0x0000000a0b0b7291 */ /* 0x000fe2000f8f283f */
[----:B------:R-:W-:Y:S01]  /*ef80*/  ULDC UR9, c[0x0][0x10] ;  /* 0x0000040000097ab9 */ /* 0x000fe20000000800 */
[----:B------:R-:W-:Y:S02]  /*ef90*/  ULOP3.LUT UR6, URZ, UR7, URZ, 0x33, !UPT ;  /* 0x000000073f067292 */ /* 0x000fe4000f8e333f */
[----:B------:R-:W-:Y:S01]  /*efa0*/  UIMAD.WIDE.U32 UR8, UR8, UR9, URZ ;  /* 0x00000009080872a5 */ /* 0x000fe2000f8e003f */
[----:B------:R-:W-:Y:S01]  /*efb0*/  ULDC UR7, c[0x0][0x14] ;  /* 0x0000050000077ab9 */ /* 0x000fe20000000800 */
[----:B------:R-:W-:Y:S02]  /*efc0*/  USHF.R.S32.HI UR20, URZ, 0x5, UR11 ;  /* 0x000000053f147899 */ /* 0x000fe4000801140b */
[----:B------:R-:W-:Y:S02]  /*efd0*/  UIMAD.WIDE.U32 UR22, UR8, UR7, URZ ;  /* 0x00000007081672a5 */ /* 0x000fe4000f8e003f */
[----:B------:R-:W-:-:S02]  /*efe0*/  UIMAD UR18, UR9, UR7, URZ ;  /* 0x00000007091272a4 */ /* 0x000fc4000f8e023f */
[----:B------:R-:W-:Y:S01]  /*eff0*/  ULOP3.LUT UR26, UR13, 0x2, URZ, 0xfc, !UPT ;  /* 0x000000020d1a7892 */ /* 0x000fe2000f8efc3f */
[C---:B0-----:R-:W-:Y:S01]  /*f000*/  LOP3.LUT P4, RZ, R2.reuse, 0x7f, RZ, 0xc0, !PT ;  /* 0x0000007f02ff7812 */ /* 0x041fe2000788c0ff */
[----:B------:R-:W-:Y:S01]  /*f010*/  UIADD3 UR18, UR23, UR18, URZ ;  /* 0x0000001217127290 */ /* 0x000fe2000fffe03f */
[----:B------:R-:W-:Y:S01]  /*f020*/  LOP3.LUT P0, RZ, R2, 0x1f, RZ, 0xc0, !PT ;  /* 0x0000001f02ff7812 */ /* 0x000fe2000780c0ff */
[----:B------:R-:W-:Y:S01]  /*f030*/  UIADD3 UR27, UR20, 0x1, URZ ;  /* 0x00000001141b7890 */ /* 0x000fe2000fffe03f */
[----:B------:R-:W-:Y:S02]  /*f040*/  ULDC.64 UR24, c[0x0][0x198] ;  /* 0x0000660000187ab9 */ /* 0x000fe40000000a00 */
[----:B------:R-:W-:-:S13]  /*f050*/  PLOP3.LUT P0, PT, P0, P4, PT, 0x8a, 0x0 ;  /* 0x000000000000781c */ /* 0x000fda0000709172 */
.L_x_309:
[----:B------:R-:W-:-:S03]  /*f060*/  UMOV UR7, 0xffffffff ;  /* 0xffffffff00077882 */ /* 0x000fc60000000000 */
[----:B------:R-:W-:Y:S05]  /*f070*/  BRA.DIV UR7, `(.L_x_298) ;  /* 0x0000000e07cc7947 */ /* 0x000fea000b800000 */
[----:B------:R-:W-:-:S13]  /*f080*/  ELECT P1, URZ, PT ;  /* 0x00000000003f782f */ /* 0x000fda0003820000 */
.L_x_320:
[----:B------:R-:W0:Y:S01]  /*f090*/  LDC R2, c[0x0][0x28c] ;  /* 0x0000a300ff027b82 */ /* 0x000e220000000800 */
[----:B------:R-:W-:Y:S01]  /*f0a0*/  BSSY B1, `(.L_x_299) ;  /* 0x0000038000017945 */ /* 0x000fe20003800000 */
[----:B0-----:R-:W-:-:S13]  /*f0b0*/  ISETP.LT.OR P1, PT, R2, 0x1, !P1 ;  /* 0x000000010200780c */ /* 0x001fda0004f21670 */
[----:B------:R-:W-:Y:S05]  /*f0c0*/  @P1 BRA `(.L_x_300) ;  /* 0x0000000000d41947 */ /* 0x000fea0003800000 */
[----:B------:R-:W-:Y:S02]  /*f0d0*/  IMAD.SHL.U32 R6, R6, 0x100, RZ ;  /* 0x0000010006067824 */ /* 0x000fe400078e00ff */
[----:B------:R-:W-:Y:S02]  /*f0e0*/  IMAD.SHL.U32 R7, R5, 0x80, RZ ;  /* 0x0000008005077824 */ /* 0x000fe400078e00ff */
[----:B------:R-:W-:Y:S02]  /*f0f0*/  IMAD.MOV.U32 R12, RZ, RZ, RZ ;  /* 0x000000ffff0c7224 */ /* 0x000fe400078e00ff */
[----:B------:R-:W-:Y:S02]  /*f100*/  IMAD.U32 R14, RZ, RZ, UR27 ;  /* 0x0000001bff0e7e24 */ /* 0x000fe4000f8e00ff */
[----:B------:R-:W-:Y:S02]  /*f110*/  IMAD.MOV.U32 R2, RZ, RZ, R0 ;  /* 0x000000ffff027224 */ /* 0x000fe400078e0000 */
[----:B------:R-:W-:-:S07]  /*f120*/  IMAD.MOV.U32 R3, RZ, RZ, R8 ;  /* 0x000000ffff037224 */ /* 0x000fce00078e0008 */
.L_x_304:
[----:B------:R-:W0:Y:S01]  /*f130*/  S2R R5, SR_CgaCtaId ;  /* 0x0000000000057919 */ /* 0x000e220000008800 */
[----:B------:R-:W-:-:S04]  /*f140*/  MOV R4, 0x400 ;  /* 0x0000040000047802 */ /* 0x000fc80000000f00 */
[----:B0-----:R-:W-:Y:S02]  /*f150*/  LEA R10, R5, R4, 0x18 ;  /* 0x00000004050a7211 */ /* 0x001fe400078ec0ff */
[----:B------:R-:W-:Y:S01]  /*f160*/  SHF.L.U32 R4, R2, 0x1f, RZ ;  /* 0x0000001f02047819 */ /* 0x000fe200000006ff */
[----:B------:R-:W0:Y:S02]  /*f170*/  @!P4 LDC R5, c[0x0][0x500] ;  /* 0x00014000ff05cb82 */ /* 0x000e240000000800 */
[----:B------:R-:W-:-:S04]  /*f180*/  IMAD R13, R3, 0x8, R10 ;  /* 0x00000008030d7824 */ /* 0x000fc800078e020a */
[----:B------:R-:W1:Y:S02]  /*f190*/  SYNCS.PHASECHK.TRANS64.TRYWAIT P1, [R13+URZ+0x20], R4 ;  /* 0x000020040d0075a7 */ /* 0x000e64000802017f */
[----:B-1----:R-:W-:Y:S05]  /*f1a0*/  @!P1 BRA `(.L_x_301) ;  /* 0x0000000c00a09947 */ /* 0x002fea0003800000 */
.L_x_321:
[----:B------:R-:W-:Y:S01]  /*f1b0*/  UPRMT UR7, UR26, 0x9910, URZ ;  /* 0x000099101a077896 */ /* 0x000fe2000800003f */
[----:B0-----:R0:W-:Y:S03]  /*f1c0*/  @!P4 SYNCS.ARRIVE.TRANS64 RZ, [R13+URZ], R5 ;  /* 0x000000050dffc9a7 */ /* 0x0011e6000800003f */
[----:B------:R-:W-:-:S06]  /*f1d0*/  UISETP.NE.AND UP0, UPT, UR7, 0x2, UPT ;  /* 0x000000020700788c */ /* 0x000fcc000bf05270 */
[----:B------:R-:W-:-:S13]  /*f1e0*/  PLOP3.LUT P1, PT, PT, PT, UP0, 0x80, 0x0 ;  /* 0x000000000000781c */ /* 0x000fda0003f2f008 */
[----:B0-----:R-:W-:Y:S05]  /*f1f0*/  @P1 BRA `(.L_x_302) ;  /* 0x0000000000041947 */ /* 0x001fea0003800000 */
[----:B------:R-:W-:Y:S01]  /*f200*/  BPT.TRAP 0x1 ;  /* 0x000000040000795c */ /* 0x000fe20000300000 */
.L_x_302:
[----:B------:R-:W-:Y:S05]  /*f210*/  @P0 BRA `(.L_x_303) ;  /* 0x0000000000040947 */ /* 0x000fea0003800000 */
[----:B------:R-:W-:Y:S01]  /*f220*/  BPT.TRAP 0x1 ;  /* 0x000000040000795c */ /* 0x000fe20000300000 */
.L_x_303:
[--C-:B-1----:R-:W-:Y:S01]  /*f230*/  IMAD R4, R3, 0x1000, R10.reuse ;  /* 0x0000100003047824 */ /* 0x102fe200078e020a */
[----:B------:R-:W-:Y:S01]  /*f240*/  R2UR UR9, R13 ;  /* 0x000000000d0972ca */ /* 0x000fe200000e0000 */
[----:B------:R-:W-:Y:S01]  /*f250*/  IMAD R10, R3, 0x2000, R10 ;  /* 0x00002000030a7824 */ /* 0x000fe200078e020a */
[----:B------:R-:W-:Y:S01]  /*f260*/  UIADD3 UR14, UP0, UR24, 0xf0, URZ ;  /* 0x000000f0180e7890 */ /* 0x000fe2000ff1e03f */
[----:B------:R-:W-:Y:S01]  /*f270*/  VIADD R14, R14, 0xffffffff ;  /* 0xffffffff0e0e7836 */ /* 0x000fe20000000000 */
[----:B------:R-:W-:Y:S01]  /*f280*/  R2UR UR7, R4 ;  /* 0x00000000040772ca */ /* 0x000fe200000e0000 */
[----:B------:R-:W-:Y:S01]  /*f290*/  UIADD3 UR28, UP1, UR24, 0x1f0, URZ ;  /* 0x000001f0181c7890 */ /* 0x000fe2000ff3e03f */
[----:B------:R-:W-:Y:S01]  /*f2a0*/  R2UR UR8, R10 ;  /* 0x000000000a0872ca */ /* 0x000fe200000e0000 */
[----:B------:R-:W-:Y:S01]  /*f2b0*/  UIADD3.X UR15, URZ, UR25, URZ, UP0, !UPT ;  /* 0x000000193f0f7290 */ /* 0x000fe200087fe43f */
[----:B------:R-:W-:Y:S01]  /*f2c0*/  R2UR UR11, R7 ;  /* 0x00000000070b72ca */ /* 0x000fe200000e0000 */
[----:B------:R-:W-:Y:S01]  /*f2d0*/  VIADD R3, R3, 0x1 ;  /* 0x0000000103037836 */ /* 0x000fe20000000000 */
[----:B------:R-:W-:Y:S01]  /*f2e0*/  R2UR UR10, R12 ;  /* 0x000000000c0a72ca */ /* 0x000fe200000e0000 */
[----:B------:R-:W-:Y:S01]  /*f2f0*/  UIADD3.X UR29, URZ, UR25, URZ, UP1, !UPT ;  /* 0x000000193f1d7290 */ /* 0x000fe20008ffe43f */
[----:B------:R-:W-:Y:S01]  /*f300*/  R2UR UR12, R11 ;  /* 0x000000000b0c72ca */ /* 0x000fe200000e0000 */
[----:B------:R-:W-:Y:S01]  /*f310*/  UMOV UR16, 0x0 ;  /* 0x0000000000107882 */ /* 0x000fe20000000000 */
[----:B------:R-:W-:Y:S01]  /*f320*/  R2UR UR21, R6 ;  /* 0x00000000061572ca */ /* 0x000fe200000e0000 */
[----:B------:R-:W-:Y:S01]  /*f330*/  UMOV UR17, 0x10000000 ;  /* 0x1000000000117882 */ /* 0x000fe20000000000 */
[----:B------:R-:W-:Y:S01]  /*f340*/  ISETP.GT.AND P2, PT, R14, 0x1, PT ;  /* 0x000000010e00780c */ /* 0x000fe20003f44270 */
[----:B------:R-:W-:Y:S01]  /*f350*/  UIADD3 UR7, UR7, 0x100, URZ ;  /* 0x0000010007077890 */ /* 0x000fe2000fffe03f */
[----:B------:R-:W-:Y:S01]  /*f360*/  ISETP.NE.AND P1, PT, R3, 0x4, PT ;  /* 0x000000040300780c */ /* 0x000fe20003f25270 */
[----:B------:R-:W-:Y:S01]  /*f370*/  UIADD3 UR19, UR8, 0x4100, URZ ;  /* 0x0000410008137890 */ /* 0x000fe2000fffe03f */
[----:B------:R-:W-:-:S02]  /*f380*/  VIADD R12, R12, 0x20 ;  /* 0x000000200c0c7836 */ /* 0x000fc40000000000 */
[----:B------:R-:W-:Y:S02]  /*f390*/  SEL R5, RZ, 0x1, P1 ;  /* 0x00000001ff057807 */ /* 0x000fe40000800000 */
[----:B------:R-:W-:Y:S01]  /*f3a0*/  UMOV UR8, UR7 ;  /* 0x0000000700087c82 */ /* 0x000fe20008000000 */
[----:B------:R-:W-:Y:S01]  /*f3b0*/  SEL R3, R3, RZ, P1 ;  /* 0x000000ff03037207 */ /* 0x000fe20000800000 */
[----:B------:R0:W-:Y:S01]  /*f3c0*/  UTMALDG.3D [UR8], [UR14], desc[UR16] ;  /* 0x000010080e0075b4 */ /* 0x0001e20008011000 */
[----:B------:R-:W-:Y:S01]  /*f3d0*/  LOP3.LUT R2, R2, R5, RZ, 0x3c, !PT ;  /* 0x0000000502027212 */ /* 0x000fe200078e3cff */
[----:B0-----:R-:W-:Y:S01]  /*f3e0*/  UMOV UR8, UR19 ;  /* 0x0000001300087c82 */ /* 0x001fe20008000000 */
[----:B------:R-:W-:Y:S02]  /*f3f0*/  UMOV UR11, UR21 ;  /* 0x00000015000b7c82 */ /* 0x000fe40008000000 */
[----:B------:R0:W-:Y:S02]  /*f400*/  UTMALDG.3D [UR8], [UR28], desc[UR16] ;  /* 0x000010081c0075b4 */ /* 0x0001e40008011000 */
[----:B0-----:R-:W-:Y:S05]  /*f410*/  @P2 BRA `(.L_x_304) ;  /* 0xfffffffc00442947 */ /* 0x001fea000383ffff */
.L_x_300:
[----:B------:R-:W-:Y:S05]  /*f420*/  BSYNC B1 ;  /* 0x0000000000017941 */ /* 0x000fea0003800000 */
.L_x_299:
[----:B------:R-:W2:Y:S01]  /*f430*/  LDL.LU R15, [R1+0x78] ;  /* 0x00007800010f7983 */ /* 0x000ea20000300800 */
[----:B------:R-:W-:Y:S01]  /*f440*/  LOP3.LUT P5, RZ, R9, 0xff, RZ, 0xc0, !PT ;  /* 0x000000ff09ff7812 */ /* 0x000fe200078ac0ff */
[----:B------:R-:W-:Y:S01]  /*f450*/  VIADD R8, R8, UR20 ;  /* 0x0000001408087c36 */ /* 0x000fe20008000000 */
[----:B------:R-:W-:Y:S01]  /*f460*/  ULDC.64 UR8, c[0x0][0x650] ;  /* 0x0001940000087ab9 */ /* 0x000fe20000000a00 */
[----:B------:R-:W3:Y:S01]  /*f470*/  LDL.LU R13, [R1+0x7c] ;  /* 0x00007c00010d7983 */ /* 0x000ee20000300800 */
[----:B------:R-:W-:Y:S01]  /*f480*/  IMAD.U32 R5, RZ, RZ, UR20 ;  /* 0x00000014ff057e24 */ /* 0x000fe2000f8e00ff */
[----:B------:R-:W-:Y:S01]  /*f490*/  BSSY B1, `(.L_x_305) ;  /* 0x000006f000017945 */ /* 0x000fe20003800000 */
[----:B------:R-:W-:Y:S01]  /*f4a0*/  ISETP.GT.U32.AND P1, PT, R8, 0x3, PT ;  /* 0x000000030800780c */ /* 0x000fe20003f24070 */
[----:B------:R-:W-:Y:S01]  /*f4b0*/  IMAD.MOV.U32 R6, RZ, RZ, -0x1 ;  /* 0xffffffffff067424 */ /* 0x000fe200078e00ff */
[----:B------:R-:W-:Y:S01]  /*f4c0*/  SHF.R.U32.HI R2, RZ, 0x2, R8 ;  /* 0x00000002ff027819 */ /* 0x000fe20000011608 */
[----:B------:R-:W-:Y:S01]  /*f4d0*/  IMAD.MOV.U32 R11, RZ, RZ, -0x1 ;  /* 0xffffffffff0b7424 */ /* 0x000fe200078e00ff */
[----:B------:R-:W-:Y:S01]  /*f4e0*/  ISETP.LT.U32.AND P1, PT, R5, 0x4, P1 ;  /* 0x000000040500780c */ /* 0x000fe20000f21070 */
[----:B------:R-:W-:Y:S01]  /*f4f0*/  IMAD.MOV.U32 R5, RZ, RZ, -0x1 ;  /* 0xffffffffff057424 */ /* 0x000fe200078e00ff */
[----:B------:R-:W-:Y:S01]  /*f500*/  LOP3.LUT R2, R2, 0x1, RZ, 0xc0, !PT ;  /* 0x0000000102027812 */ /* 0x000fe200078ec0ff */
[----:B------:R-:W0:Y:S01]  /*f510*/  @P5 S2R R4, SR_CgaCtaId ;  /* 0x0000000000045919 */ /* 0x000e220000008800 */
[----:B------:R-:W-:-:S02]  /*f520*/  @P5 MOV R3, 0x400 ;  /* 0x0000040000035802 */ /* 0x000fc40000000f00 */
[----:B------:R-:W-:Y:S01]  /*f530*/  ISETP.NE.U32.AND P2, PT, R2, 0x1, PT ;  /* 0x000000010200780c */ /* 0x000fe20003f45070 */
[----:B------:R-:W-:Y:S01]  /*f540*/  IMAD.U32 R2, RZ, RZ, UR20 ;  /* 0x00000014ff027e24 */ /* 0x000fe2000f8e00ff */
[----:B------:R-:W-:Y:S02]  /*f550*/  LOP3.LUT R8, R8, 0x3, RZ, 0xc0, !PT ;  /* 0x0000000308087812 */ /* 0x000fe400078ec0ff */
[----:B------:R-:W-:Y:S02]  /*f560*/  PRMT R9, RZ, 0x7610, R9 ;  /* 0x00007610ff097816 */ /* 0x000fe40000000009 */
[----:B------:R-:W-:-:S04]  /*f570*/  ISETP.GT.U32.AND P2, PT, R2, 0x3, !P2 ;  /* 0x000000030200780c */ /* 0x000fc80005744070 */
[----:B------:R-:W-:Y:S02]  /*f580*/  SEL R2, RZ, 0x1, !P2 ;  /* 0x00000001ff027807 */ /* 0x000fe40005000000 */
[----:B0-----:R-:W-:-:S04]  /*f590*/  @P5 LEA R3, R4, R3, 0x18 ;  /* 0x0000000304035211 */ /* 0x001fc800078ec0ff */
[----:B------:R0:W-:Y:S02]  /*f5a0*/  @P5 SYNCS.ARRIVE.TRANS64.A1T0 RZ, [R3+URZ+0x58], RZ ;  /* 0x000058ff03ff59a7 */ /* 0x0001e4000810003f */
[----:B0-----:R-:W-:-:S04]  /*f5b0*/  SEL R3, RZ, 0x1, !P1 ;  /* 0x00000001ff037807 */ /* 0x001fc80004800000 */
[----:B------:R-:W-:Y:S02]  /*f5c0*/  LOP3.LUT R0, R2, R0, R3, 0x96, !PT ;  /* 0x0000000002007212 */ /* 0x000fe400078e9603 */
[----:B------:R-:W-:Y:S02]  /*f5d0*/  PRMT R2, RZ, 0x7610, R2 ;  /* 0x00007610ff027816 */ /* 0x000fe40000000002 */
[----:B---3--:R-:W-:-:S04]  /*f5e0*/  IADD3 R13, P5, R13, UR22, RZ ;  /* 0x000000160d0d7c10 */ /* 0x008fc8000ffbe0ff */
[----:B--2---:R-:W-:Y:S01]  /*f5f0*/  IADD3.X R15, R15, UR18, RZ, P5, !PT ;  /* 0x000000120f0f7c10 */ /* 0x004fe2000affe4ff */
[----:B------:R0:W-:Y:S01]  /*f600*/  STL [R1+0x7c], R13 ;  /* 0x00007c0d01007387 */ /* 0x0001e20000100800 */
[----:B------:R-:W-:-:S03]  /*f610*/  ISETP.GE.U32.AND P5, PT, R13, UR8, PT ;  /* 0x000000080d007c0c */ /* 0x000fc6000bfa6070 */
[----:B------:R0:W-:Y:S01]  /*f620*/  STL [R1+0x78], R15 ;  /* 0x0000780f01007387 */ /* 0x0001e20000100800 */
[----:B------:R-:W-:-:S13]  /*f630*/  ISETP.GE.U32.AND.EX P1, PT, R15, UR9, PT, P5 ;  /* 0x000000090f007c0c */ /* 0x000fda000bf26150 */
[----:B0-----:R-:W-:Y:S05]  /*f640*/  @P1 BRA `(.L_x_306) ;  /* 0x00000004004c1947 */ /* 0x001fea0003800000 */
[----:B------:R-:W-:Y:S01]  /*f650*/  ULDC.64 UR8, c[0x0][0x628] ;  /* 0x00018a0000087ab9 */ /* 0x000fe20000000a00 */
[----:B------:R-:W0:Y:S01]  /*f660*/  S2R R12, SR_CTAID.X ;  /* 0x00000000000c7919 */ /* 0x000e220000002500 */
[----:B------:R-:W-:Y:S01]  /*f670*/  ISETP.NE.U32.AND P1, PT, RZ, UR8, PT ;  /* 0x00000008ff007c0c */ /* 0x000fe2000bf25070 */
[----:B------:R-:W-:Y:S01]  /*f680*/  ULDC UR10, c[0x0][0x630] ;  /* 0x00018c00000a7ab9 */ /* 0x000fe20000000800 */
[----:B------:R-:W-:Y:S01]  /*f690*/  IMAD.MOV.U32 R2, RZ, RZ, R13 ;  /* 0x000000ffff027224 */ /* 0x000fe200078e000d */
[----:B------:R-:W1:Y:S01]  /*f6a0*/  S2R R10, SR_CTAID.Y ;  /* 0x00000000000a7919 */ /* 0x000e620000002600 */
[----:B------:R-:W-:Y:S01]  /*f6b0*/  ISETP.NE.AND.EX P1, PT, RZ, UR9, PT, P1 ;  /* 0x00000009ff007c0c */ /* 0x000fe2000bf25310 */
[----:B------:R-:W-:-:S12]  /*f6c0*/  IMAD.MOV.U32 R3, RZ, RZ, R15 ;  /* 0x000000ffff037224 */ /* 0x000fd800078e000f */
[----:B------:R-:W-:Y:S05]  /*f6d0*/  @!P1 BRA `(.L_x_307) ;  /* 0x0000000000289947 */ /* 0x000fea0003800000 */
[----:B------:R-:W-:Y:S02]  /*f6e0*/  ULDC UR7, c[0x0][0x634] ;  /* 0x00018d0000077ab9 */ /* 0x000fe40000000800 */
[----:B------:R-:W-:-:S05]  /*f6f0*/  IADD3 R7, P1, R13, UR7, RZ ;  /* 0x000000070d077c10 */ /* 0x000fca000ff3e0ff */
[----:B------:R-:W-:-:S04]  /*f700*/  IMAD.X R11, RZ, RZ, R15, P1 ;  /* 0x000000ffff0b7224 */ /* 0x000fc800008e060f */
[----:B------:R-:W-:-:S04]  /*f710*/  IMAD.WIDE.U32 R4, R11, UR8, RZ ;  /* 0x000000080b047c25 */ /* 0x000fc8000f8e00ff */
[----:B------:R-:W-:-:S04]  /*f720*/  IMAD.WIDE.U32 R4, P1, R7, UR9, R4 ;  /* 0x0000000907047c25 */ /* 0x000fc8000f820004 */
[----:B------:R-:W-:-:S04]  /*f730*/  IMAD.WIDE.U32 R6, R7, UR8, RZ ;  /* 0x0000000807067c25 */ /* 0x000fc8000f8e00ff */
[----:B------:R-:W-:Y:S01]  /*f740*/  IMAD.X R3, RZ, RZ, RZ, P1 ;  /* 0x000000ffff037224 */ /* 0x000fe200008e06ff */
[----:B------:R-:W-:Y:S01]  /*f750*/  IADD3 RZ, P1, R7, R4, RZ ;  /* 0x0000000407ff7210 */ /* 0x000fe20007f3e0ff */
[----:B------:R-:W-:-:S04]  /*f760*/  IMAD.MOV.U32 R2, RZ, RZ, R5 ;  /* 0x000000ffff027224 */ /* 0x000fc800078e0005 */
[----:B------:R-:W-:-:S08]  /*f770*/  IMAD.WIDE.U32.X R2, R11, UR9, R2, P1 ;  /* 0x000000090b027c25 */ /* 0x000fd000088e0402 */
.L_x_307:
[--C-:B------:R-:W-:Y:S01]  /*f780*/  SHF.R.U64 R11, R2, UR10, R3.reuse ;  /* 0x0000000a020b7c19 */ /* 0x100fe20008001203 */
[----:B------:R-:W-:Y:S01]  /*f790*/  ULDC.64 UR8, c[0x0][0x620] ;  /* 0x0001880000087ab9 */ /* 0x000fe20000000a00 */
[----:B------:R-:W-:Y:S01]  /*f7a0*/  SHF.R.U32.HI R2, RZ, UR10, R3 ;  /* 0x0000000aff027c19 */ /* 0x000fe20008011603 */
[----:B------:R-:W-:Y:S01]  /*f7b0*/  IMAD.MOV.U32 R3, RZ, RZ, R15 ;  /* 0x000000ffff037224 */ /* 0x000fe200078e000f */
[----:B------:R-:W-:Y:S01]  /*f7c0*/  IADD3 R5, P1, RZ, -R11, RZ ;  /* 0x8000000bff057210 */ /* 0x000fe20007f3e0ff */
[----:B------:R-:W-:Y:S01]  /*f7d0*/  ULDC UR7, c[0x0][0x150] ;  /* 0x0000540000077ab9 */ /* 0x000fe20000000800 */
[----:B0-----:R-:W-:Y:S01]  /*f7e0*/  I2FP.F32.U32 R6, R12 ;  /* 0x0000000c00067245 */ /* 0x001fe20000201000 */
[----:B------:R-:W0:Y:S01]  /*f7f0*/  LDC R7, c[0x0][0x144] ;  /* 0x00005100ff077b82 */ /* 0x000e220000000800 */
[----:B------:R-:W-:Y:S01]  /*f800*/  ULDC.64 UR10, c[0x0][0x640] ;  /* 0x00019000000a7ab9 */ /* 0x000fe20000000a00 */
[----:B------:R-:W-:Y:S01]  /*f810*/  IMAD.X R2, RZ, RZ, ~R2, P1 ;  /* 0x000000ffff027224 */ /* 0x000fe200008e0e02 */
[----:B------:R-:W-:Y:S01]  /*f820*/  ISETP.NE.U32.AND P1, PT, RZ, UR10, PT ;  /* 0x0000000aff007c0c */ /* 0x000fe2000bf25070 */
[----:B------:R-:W-:Y:S01]  /*f830*/  FMUL R6, R6, UR7 ;  /* 0x0000000706067c20 */ /* 0x000fe20008400000 */
[----:B------:R-:W-:Y:S01]  /*f840*/  ULDC UR7, c[0x0][0x618] ;  /* 0x0001860000077ab9 */ /* 0x000fe20000000800 */
[----:B------:R-:W-:Y:S01]  /*f850*/  IMAD R4, R2, UR8, RZ ;  /* 0x0000000802047c24 */ /* 0x000fe2000f8e02ff */
[----:B------:R-:W-:Y:S01]  /*f860*/  ISETP.NE.AND.EX P1, PT, RZ, UR11, PT, P1 ;  /* 0x0000000bff007c0c */ /* 0x000fe2000bf25310 */
[----:B------:R-:W-:Y:S01]  /*f870*/  IMAD.MOV.U32 R2, RZ, RZ, R13 ;  /* 0x000000ffff027224 */ /* 0x000fe200078e000d */
[----:B------:R-:W2:Y:S01]  /*f880*/  LDC R15, c[0x0][0x148] ;  /* 0x00005200ff0f7b82 */ /* 0x000ea20000000800 */
[----:B------:R-:W3:Y:S02]  /*f890*/  F2I.U32.TRUNC.NTZ R6, R6 ;  /* 0x0000000600067305 */ /* 0x000ee4000020f000 */
[----:B------:R-:W-:Y:S01]  /*f8a0*/  IMAD.WIDE.U32 R2, R5, UR8, R2 ;  /* 0x0000000805027c25 */ /* 0x000fe2000f8e0002 */
[----:B------:R-:W-:-:S03]  /*f8b0*/  ULDC UR8, c[0x0][0x154] ;  /* 0x0000550000087ab9 */ /* 0x000fc60000000800 */
[----:B------:R-:W-:Y:S01]  /*f8c0*/  IMAD R5, R5, UR9, R4 ;  /* 0x0000000905057c24 */ /* 0x000fe2000f8e0204 */
[----:B------:R-:W-:-:S03]  /*f8d0*/  ULDC UR9, c[0x0][0x608] ;  /* 0x0001820000097ab9 */ /* 0x000fc60000000800 */
[----:B------:R-:W-:-:S05]  /*f8e0*/  IMAD.IADD R3, R3, 0x1, R5 ;  /* 0x0000000103037824 */ /* 0x000fca00078e0205 */
[----:B------:R-:W-:Y:S01]  /*f8f0*/  SHF.R.U64 R13, R2, UR7, R3 ;  /* 0x00000007020d7c19 */ /* 0x000fe20008001203 */
[----:B---3--:R-:W-:Y:S01]  /*f900*/  IMAD.MOV R6, RZ, RZ, -R6 ;  /* 0x000000ffff067224 */ /* 0x008fe200078e0a06 */
[----:B-1----:R-:W-:-:S03]  /*f910*/  I2FP.F32.U32 R2, R10 ;  /* 0x0000000a00027245 */ /* 0x002fc60000201000 */
[----:B0-----:R-:W-:Y:S02]  /*f920*/  IMAD R19, R7, R6, R12 ;  /* 0x0000000607137224 */ /* 0x001fe400078e020c */
[----:B------:R-:W-:Y:S01]  /*f930*/  FMUL R4, R2, UR8 ;  /* 0x0000000802047c20 */ /* 0x000fe20008400000 */
[----:B------:R-:W-:Y:S01]  /*f940*/  SHF.R.U32.HI R2, RZ, UR7, R3 ;  /* 0x00000007ff027c19 */ /* 0x000fe20008011603 */
[----:B------:R-:W-:Y:S02]  /*f950*/  ULDC UR7, c[0x0][0x658] ;  /* 0x0001960000077ab9 */ /* 0x000fe40000000800 */
[----:B------:R0:W1:Y:S01]  /*f960*/  F2I.U32.TRUNC.NTZ R18, R4 ;  /* 0x0000000400127305 */ /* 0x000062000020f000 */
[--C-:B------:R-:W-:Y:S02]  /*f970*/  SHF.R.U64 R16, R13, UR9, R2.reuse ;  /* 0x000000090d107c19 */ /* 0x100fe40008001202 */
[----:B------:R-:W-:-:S04]  /*f980*/  SHF.R.U32.HI R3, RZ, UR9, R2 ;  /* 0x00000009ff037c19 */ /* 0x000fc80008011602 */
[--C-:B------:R-:W-:Y:S02]  /*f990*/  SHF.R.U64 R14, R16, UR7, R3.reuse ;  /* 0x00000007100e7c19 */ /* 0x100fe40008001203 */
[----:B------:R-:W-:-:S03]  /*f9a0*/  SHF.R.U32.HI R3, RZ, UR7, R3 ;  /* 0x00000007ff037c19 */ /* 0x000fc60008011603 */
[----:B------:R-:W-:Y:S01]  /*f9b0*/  IMAD.MOV.U32 R2, RZ, RZ, R14 ;  /* 0x000000ffff027224 */ /* 0x000fe200078e000e */
[----:B0-2---:R-:W-:Y:S06]  /*f9c0*/  @!P1 BRA `(.L_x_308) ;  /* 0x0000000000289947 */ /* 0x005fec0003800000 */
        /* <DEDUP_REMOVED lines=10> */
.L_x_308:
[----:B------:R-:W-:Y:S01]  /*fa70*/  ULDC UR7, c[0x0][0x648] ;  /* 0x0001920000077ab9 */ /* 0x000fe20000000800 */
[----:B-1----:R-:W-:Y:S01]  /*fa80*/  IMAD.MOV R18, RZ, RZ, -R18 ;  /* 0x000000ffff127224 */ /* 0x002fe200078e0a12 */
[----:B------:R-:W-:Y:S01]  /*fa90*/  SHF.R.U64 R3, R2, UR7, R3 ;  /* 0x0000000702037c19 */ /* 0x000fe20008001203 */
[----:B------:R-:W-:Y:S01]  /*faa0*/  ULDC UR7, c[0x0][0x638] ;  /* 0x00018e0000077ab9 */ /* 0x000fe20000000800 */
[----:B------:R-:W-:Y:S01]  /*fab0*/  LOP3.LUT R2, R16, UR6, RZ, 0xc0, !PT ;  /* 0x0000000610027c12 */ /* 0x000fe2000f8ec0ff */
[----:B------:R-:W-:Y:S01]  /*fac0*/  @P3 IMAD R19, R15, R18, R10 ;  /* 0x000000120f133224 */ /* 0x000fe200078e020a */
[----:B------:R-:W-:Y:S01]  /*fad0*/  LOP3.LUT R13, R13, UR4, RZ, 0xc0, !PT ;  /* 0x000000040d0d7c12 */ /* 0x000fe2000f8ec0ff */
[----:B------:R-:W-:Y:S01]  /*fae0*/  IMAD.MOV R5, RZ, RZ, -R3 ;  /* 0x000000ffff057224 */ /* 0x000fe200078e0a03 */
[----:B------:R-:W-:Y:S01]  /*faf0*/  ULDC UR8, c[0x0][0x610] ;  /* 0x0001840000087ab9 */ /* 0x000fe20000000800 */
[----:B------:R-:W-:Y:S02]  /*fb00*/  IMAD R2, R3, UR5, R2 ;  /* 0x0000000503027c24 */ /* 0x000fe4000f8e0202 */
[----:B------:R-:W-:Y:S01]  /*fb10*/  IMAD R14, R5, UR7, R14 ;  /* 0x00000007050e7c24 */ /* 0x000fe2000f8e020e */
[----:B------:R-:W-:Y:S01]  /*fb20*/  ULDC UR7, c[0x0][0x600] ;  /* 0x0001800000077ab9 */ /* 0x000fe20000000800 */
[----:B------:R-:W-:-:S02]  /*fb30*/  IMAD R5, R2, UR8, R19 ;  /* 0x0000000802057c24 */ /* 0x000fc4000f8e0213 */
[----:B------:R-:W-:Y:S02]  /*fb40*/  IMAD R14, R14, UR7, R13 ;  /* 0x000000070e0e7c24 */ /* 0x000fe4000f8e020d */
[----:B------:R-:W-:-:S03]  /*fb50*/  IMAD.MOV.U32 R2, RZ, RZ, 0x1 ;  /* 0x00000001ff027424 */ /* 0x000fc600078e00ff */
[----:B------:R-:W-:Y:S02]  /*fb60*/  SEL R6, R14, R5, !P3 ;  /* 0x000000050e067207 */ /* 0x000fe40005800000 */
[----:B------:R-:W-:-:S07]  /*fb70*/  SEL R5, R5, R14, !P3 ;  /* 0x0000000e05057207 */ /* 0x000fce0005800000 */
.L_x_306:
[----:B------:R-:W-:Y:S05]  /*fb80*/  BSYNC B1 ;  /* 0x0000000000017941 */ /* 0x000fea0003800000 */
.L_x_305:
[----:B------:R-:W-:-:S13]  /*fb90*/  LOP3.LUT P1, RZ, R2, 0xff, RZ, 0xc0, !PT ;  /* 0x000000ff02ff7812 */ /* 0x000fda000782c0ff */
[----:B------:R-:W-:Y:S05]  /*fba0*/  @P1 BRA `(.L_x_309) ;  /* 0xfffffff4002c1947 */ /* 0x000fea000383ffff */
[----:B------:R-:W-:Y:S05]  /*fbb0*/  BSYNC B0 ;  /* 0x0000000000007941 */ /* 0x000fea0003800000 */
.L_x_297:
[----:B------:R-:W-:-:S03]  /*fbc0*/  UMOV UR7, 0xffffffff ;  /* 0xffffffff00077882 */ /* 0x000fc60000000000 */
[----:B------:R-:W-:Y:S05]  /*fbd0*/  BRA.DIV UR7, `(.L_x_310) ;  /* 0x0000000607287947 */ /* 0x000fea000b800000 */
[----:B------:R-:W-:-:S13]  /*fbe0*/  ELECT P0, URZ, PT ;  /* 0x00000000003f782f */ /* 0x000fda0003800000 */
.L_x_324:
[----:B------:R-:W-:Y:S04]  /*fbf0*/  BSSY B0, `(.L_x_311) ;  /* 0x000002c000007945 */ /* 0x000fe80003800000 */
[----:B------:R-:W-:Y:S05]  /*fc00*/  @!P0 BRA `(.L_x_312) ;  /* 0x0000000000a88947 */ /* 0x000fea0003800000 */
[----:B------:R-:W-:-:S04]  /*fc10*/  ULOP3.LUT UR7, UR13, 0x2, URZ, 0xfc, !UPT ;  /* 0x000000020d077892 */ /* 0x000fc8000f8efc3f */
[----:B------:R-:W-:-:S06]  /*fc20*/  UISETP.NE.AND UP0, UPT, UR7, 0x3, UPT ;  /* 0x000000030700788c */ /* 0x000fcc000bf05270 */
[----:B------:R-:W-:-:S13]  /*fc30*/  PLOP3.LUT P0, PT, PT, PT, UP0, 0x80, 0x0 ;  /* 0x000000000000781c */ /* 0x000fda0003f0f008 */
[----:B------:R-:W-:Y:S05]  /*fc40*/  @!P0 BRA `(.L_x_313) ;  /* 0x0000000000048947 */ /* 0x000fea0003800000 */
[----:B------:R-:W-:Y:S01]  /*fc50*/  BPT.TRAP 0x1 ;  /* 0x000000040000795c */ /* 0x000fe20000300000 */
.L_x_313:
[----:B------:R-:W0:Y:S01]  /*fc60*/  S2R R3, SR_CgaCtaId ;  /* 0x0000000000037919 */ /* 0x000e220000008800 */
[----:B------:R-:W-:-:S04]  /*fc70*/  MOV R2, 0x400 ;  /* 0x0000040000027802 */ /* 0x000fc80000000f00 */
[----:B0-----:R-:W-:Y:S02]  /*fc80*/  LEA R3, R3, R2, 0x18 ;  /* 0x0000000203037211 */ /* 0x001fe400078ec0ff */
[----:B------:R-:W-:-:S03]  /*fc90*/  SHF.L.U32 R2, R0, 0x1f, RZ ;  /* 0x0000001f00027819 */ /* 0x000fc600000006ff */
[----:B------:R-:W-:-:S04]  /*fca0*/  VIADD R3, R3, 0x20 ;  /* 0x0000002003037836 */ /* 0x000fc80000000000 */
[C---:B------:R-:W-:Y:S02]  /*fcb0*/  IMAD R7, R8.reuse, 0x8, R3 ;  /* 0x0000000808077824 */ /* 0x040fe400078e0203 */
[----:B------:R-:W-:Y:S02]  /*fcc0*/  VIADD R8, R8, 0x1 ;  /* 0x0000000108087836 */ /* 0x000fe40000000000 */
[----:B------:R-:W0:Y:S03]  /*fcd0*/  SYNCS.PHASECHK.TRANS64.TRYWAIT P0, [R7+URZ], R2 ;  /* 0x00000002070075a7 */ /* 0x000e26000800017f */
[----:B------:R-:W-:-:S04]  /*fce0*/  ISETP.NE.AND P1, PT, R8, 0x4, PT ;  /* 0x000000040800780c */ /* 0x000fc80003f25270 */
[----:B------:R-:W-:Y:S02]  /*fcf0*/  SEL R5, RZ, 0x1, P1 ;  /* 0x00000001ff057807 */ /* 0x000fe40000800000 */
[----:B------:R-:W-:Y:S02]  /*fd00*/  SEL R8, R8, RZ, P1 ;  /* 0x000000ff08087207 */ /* 0x000fe40000800000 */
[----:B------:R-:W-:-:S03]  /*fd10*/  LOP3.LUT R5, R0, R5, RZ, 0x3c, !PT ;  /* 0x0000000500057212 */ /* 0x000fc600078e3cff */
[----:B------:R-:W-:Y:S01]  /*fd20*/  IMAD R9, R8, 0x8, R3 ;  /* 0x0000000808097824 */ /* 0x000fe200078e0203 */
[----:B------:R-:W-:Y:S01]  /*fd30*/  SHF.L.U32 R4, R5, 0x1f, RZ ;  /* 0x0000001f05047819 */ /* 0x000fe200000006ff */
[----:B0-----:R-:W-:Y:S06]  /*fd40*/  @!P0 BRA `(.L_x_314) ;  /* 0x0000000000f08947 */ /* 0x001fec0003800000 */
.L_x_325:
[----:B------:R-:W1:Y:S01]  /*fd50*/  SYNCS.PHASECHK.TRANS64.TRYWAIT P0, [R9+URZ], R4 ;  /* 0x00000004090075a7 */ /* 0x000e62000800017f */
[----:B------:R-:W-:-:S05]  /*fd60*/  VIADD R0, R8, 0x1 ;  /* 0x0000000108007836 */ /* 0x000fca0000000000 */
[----:B------:R-:W-:-:S04]  /*fd70*/  ISETP.NE.AND P1, PT, R0, 0x4, PT ;  /* 0x000000040000780c */ /* 0x000fc80003f25270 */
[----:B0-----:R-:W-:Y:S02]  /*fd80*/  SEL R2, RZ, 0x1, P1 ;  /* 0x00000001ff027807 */ /* 0x001fe40000800000 */
[----:B------:R-:W-:Y:S02]  /*fd90*/  SEL R0, R0, RZ, P1 ;  /* 0x000000ff00007207 */ /* 0x000fe40000800000 */
[----:B------:R-:W-:-:S03]  /*fda0*/  LOP3.LUT R7, R5, R2, RZ, 0x3c, !PT ;  /* 0x0000000205077212 */ /* 0x000fc600078e3cff */
[----:B------:R-:W-:Y:S01]  /*fdb0*/  IMAD R6, R0, 0x8, R3 ;  /* 0x0000000800067824 */ /* 0x000fe200078e0203 */
[----:B------:R-:W-:Y:S01]  /*fdc0*/  SHF.L.U32 R5, R7, 0x1f, RZ ;  /* 0x0000001f07057819 */ /* 0x000fe200000006ff */
[----:B-1----:R-:W-:Y:S06]  /*fdd0*/  @!P0 BRA `(.L_x_315) ;  /* 0x0000000000e08947 */ /* 0x002fec0003800000 */
.L_x_326:
[----:B------:R-:W1:Y:S01]  /*fde0*/  SYNCS.PHASECHK.TRANS64.TRYWAIT P0, [R6+URZ], R5 ;  /* 0x00000005060075a7 */ /* 0x000e62000800017f */
[----:B------:R-:W-:-:S05]  /*fdf0*/  VIADD R0, R0, 0x1 ;  /* 0x0000000100007836 */ /* 0x000fca0000000000 */
[----:B------:R-:W-:-:S04]  /*fe00*/  ISETP.NE.AND P1, PT, R0, 0x4, PT ;  /* 0x000000040000780c */ /* 0x000fc80003f25270 */
[----:B------:R-:W-:Y:S02]  /*fe10*/  SEL R2, RZ, 0x1, P1 ;  /* 0x00000001ff027807 */ /* 0x000fe40000800000 */
[----:B------:R-:W-:Y:S02]  /*fe20*/  SEL R0, R0, RZ, P1 ;  /* 0x000000ff00007207 */ /* 0x000fe40000800000 */
[----:B------:R-:W-:Y:S01]  /*fe30*/  LOP3.LUT R2, R7, R2, RZ, 0x3c, !PT ;  /* 0x0000000207027212 */ /* 0x000fe200078e3cff */
[----:B-1----:R-:W-:Y:S06]  /*fe40*/  @!P0 BRA `(.L_x_316) ;  /* 0x0000000000d88947 */ /* 0x002fec0003800000 */
.L_x_327:
[----:B------:R-:W-:Y:S01]  /*fe50*/  IMAD R3, R0, 0x8, R3 ;  /* 0x0000000800037824 */ /* 0x000fe200078e0203 */
[----:B------:R-:W-:-:S07]  /*fe60*/  SHF.L.U32 R0, R2, 0x1f, RZ ;  /* 0x0000001f02007819 */ /* 0x000fce00000006ff */
.L_x_317:
[----:B--2---:R2:W3:Y:S02]  /*fe70*/  SYNCS.PHASECHK.TRANS64.TRYWAIT P0, [R3+URZ], R0 ;  /* 0x00000000030075a7 */ /* 0x0044e4000800017f */
[----:B---3--:R-:W-:Y:S05]  /*fe80*/  @!P0 NANOSLEEP.SYNCS 0x989680 ;  /* 0x009896800000895d */ /* 0x008fea0003900000 */
[----:B------:R-:W3:Y:S02]  /*fe90*/  @!P0 SYNCS.PHASECHK.TRANS64 P0, [R3+URZ], R0 ;  /* 0x00000000030085a7 */ /* 0x000ee4000800007f */
[----:B---3--:R-:W-:Y:S05]  /*fea0*/  @!P0 BRA `(.L_x_317) ;  /* 0xfffffffc00f08947 */ /* 0x008fea000383ffff */
.L_x_312:
[----:B------:R-:W-:Y:S05]  /*feb0*/  BSYNC B0 ;  /* 0x0000000000007941 */ /* 0x000fea0003800000 */
.L_x_311:
[----:B------:R-:W-:Y:S05]  /*fec0*/  EXIT ;  /* 0x000000000000794d */ /* 0x000fea0003800000 */
.L_x_17:
[----:B-1----:R-:W-:-:S04]  /*fed0*/  IMAD.U32 R3, RZ, RZ, UR6 ;  /* 0x00000006ff037e24 */ /* 0x002fc8000f8e00ff */
[----:B------:R1:W2:Y:S03]  /*fee0*/  SYNCS.PHASECHK.TRANS64.TRYWAIT P0, [R3+URZ], R0 ;  /* 0x00000000030075a7 */ /* 0x0002a6000800017f */
[----:B--2---:R-:W-:Y:S05]  /*fef0*/  @!P0 NANOSLEEP.SYNCS 0x989680 ;  /* 0x009896800000895d */ /* 0x004fea0003900000 */
[----:B------:R-:W2:Y:S02]  /*ff00*/  @!P0 SYNCS.PHASECHK.TRANS64 P0, [R3+URZ], R0 ;  /* 0x00000000030085a7 */ /* 0x000ea4000800007f */
[----:B--2---:R-:W-:Y:S05]  /*ff10*/  @!P0 BRA `(.L_x_17) ;  /* 0xfffffffc00ec8947 */ /* 0x004fea000383ffff */
[----:B------:R-:W-:Y:S05]  /*ff20*/  BRA `(.L_x_16) ;  /* 0xffffff1c000c7947 */ /* 0x000fea000383ffff */
.L_x_23:
[----:B-----5:R1:W-:Y:S02]  /*ff30*/  STL [R1+0x88], R0 ;  /* 0x0000880001007387 */ /* 0x0203e40000100800 */
[----:B-1----:R-:W-:-:S04]  /*ff40*/  IMAD.U32 R0, RZ, RZ, UR9 ;  /* 0x00000009ff007e24 */ /* 0x002fc8000f8e00ff */
[----:B------:R1:W3:Y:S03]  /*ff50*/  SYNCS.PHASECHK.TRANS64.TRYWAIT P0, [R0+URZ], R229 ;  /* 0x000000e5000075a7 */ /* 0x0002e6000800017f */
[----:B---3--:R-:W-:Y:S05]  /*ff60*/  @!P0 NANOSLEEP.SYNCS 0x989680 ;  /* 0x009896800000895d */ /* 0x008fea0003900000 */
[----:B------:R1:W3:Y:S02]  /*ff70*/  @!P0 SYNCS.PHASECHK.TRANS64 P0, [R0+URZ], R229 ;  /* 0x000000e5000085a7 */ /* 0x0002e4000800007f */
[----:B-1----:R1:W5:Y:S02]  /*ff80*/  LDL.LU R0, [R1+0x88] ;  /* 0x0000880001007983 */ /* 0x0023640000300800 */
[----:B-1-3--:R-:W-:Y:S05]  /*ff90*/  @!P0 BRA `(.L_x_23) ;  /* 0xfffffffc00e48947 */ /* 0x00afea000383ffff */
[----:B------:R-:W-:Y:S05]  /*ffa0*/  BRA `(.L_x_22) ;  /* 0xffffff2c006c7947 */ /* 0x000fea000383ffff */
.L_x_298:
[----:B------:R-:W-:Y:S01]  /*ffb0*/  BSSY B1, `(.L_x_318) ;  /* 0x0000006000017945 */ /* 0x000fe20003800000 */
[----:B------:R-:W-:-:S07]  /*ffc0*/  IMAD.MOV.U32 R2, RZ, RZ, -0x1 ;  /* 0xffffffffff027424 */ /* 0x000fce00078e00ff */
[----:B------:R-:W-:Y:S05]  /*ffd0*/  WARPSYNC.COLLECTIVE R2, `(.L_x_319) ;  /* 0x00000000020c7348 */ /* 0x000fea0003c00000 */
[----:B------:R-:W-:Y:S02]  /*ffe0*/  ELECT P1, UR62, PT ;  /* 0x00000000003e782f */ /* 0x000fe40003820000 */
[----:B------:R-:W-:Y:S01]  /*fff0*/  MOV R2, UR62 ;  /* 0x0000003e00027c02 */ /* 0x000fe20008000f00 */
[----:B------:R-:W-:Y:S10]  /*10000*/  ENDCOLLECTIVE ;  /* 0x000000000000791b */ /* 0x000ff40003800000 */
.L_x_319:
[----:B------:R-:W-:Y:S05]  /*10010*/  BSYNC B1 ;  /* 0x0000000000017941 */ /* 0x000fea0003800000 */
.L_x_318:
[----:B------:R-:W-:Y:S05]  /*10020*/  BRA `(.L_x_320) ;  /* 0xfffffff000187947 */ /* 0x000fea000383ffff */
.L_x_301:
[----:B-1----:R1:W2:Y:S02]  /*10030*/  SYNCS.PHASECHK.TRANS64.TRYWAIT P1, [R13+URZ+0x20], R4 ;  /* 0x000020040d0075a7 */ /* 0x0022a4000802017f */
[----:B--2---:R-:W-:Y:S05]  /*10040*/  @!P1 NANOSLEEP.SYNCS 0x989680 ;  /* 0x009896800000995d */ /* 0x004fea0003900000 */
[----:B------:R-:W2:Y:S02]  /*10050*/  @!P1 SYNCS.PHASECHK.TRANS64 P1, [R13+URZ+0x20], R4 ;  /* 0x000020040d0095a7 */ /* 0x000ea4000802007f */
[----:B--2---:R-:W-:Y:S05]  /*10060*/  @!P1 BRA `(.L_x_301) ;  /* 0xfffffffc00f09947 */ /* 0x004fea000383ffff */
[----:B------:R-:W-:Y:S05]  /*10070*/  BRA `(.L_x_321) ;  /* 0xfffffff0004c7947 */ /* 0x000fea000383ffff */
.L_x_310:
[----:B------:R-:W-:Y:S01]  /*10080*/  BSSY B0, `(.L_x_322) ;  /* 0x0000006000007945 */ /* 0x000fe20003800000 */
[----:B------:R-:W-:-:S07]  /*10090*/  IMAD.MOV.U32 R2, RZ, RZ, -0x1 ;  /* 0xffffffffff027424 */ /* 0x000fce00078e00ff */
[----:B------:R-:W-:Y:S05]  /*100a0*/  WARPSYNC.COLLECTIVE R2, `(.L_x_323) ;  /* 0x00000000020c7348 */ /* 0x000fea0003c00000 */
[----:B------:R-:W-:Y:S02]  /*100b0*/  ELECT P1, UR62, PT ;  /* 0x00000000003e782f */ /* 0x000fe40003820000 */
[----:B------:R-:W-:Y:S01]  /*100c0*/  MOV R2, UR62 ;  /* 0x0000003e00027c02 */ /* 0x000fe20008000f00 */
[----:B------:R-:W-:Y:S10]  /*100d0*/  ENDCOLLECTIVE ;  /* 0x000000000000791b */ /* 0x000ff40003800000 */
.L_x_323:
[----:B------:R-:W-:Y:S05]  /*100e0*/  BSYNC B0 ;  /* 0x0000000000007941 */ /* 0x000fea0003800000 */
.L_x_322:
[----:B------:R-:W-:Y:S01]  /*100f0*/  PLOP3.LUT P0, PT, P1, PT, PT, 0x80, 0x0 ;  /* 0x000000000000781c */ /* 0x000fe20000f0f070 */
[----:B------:R-:W-:-:S12]  /*10100*/  BRA `(.L_x_324) ;  /* 0xfffffff800b87947 */ /* 0x000fd8000383ffff */
.L_x_314:
[----:B0-----:R0:W1:Y:S02]  /*10110*/  SYNCS.PHASECHK.TRANS64.TRYWAIT P0, [R7+URZ], R2 ;  /* 0x00000002070075a7 */ /* 0x001064000800017f */
[----:B-1----:R-:W-:Y:S05]  /*10120*/  @!P0 NANOSLEEP.SYNCS 0x989680 ;  /* 0x009896800000895d */ /* 0x002fea0003900000 */
[----:B------:R-:W1:Y:S02]  /*10130*/  @!P0 SYNCS.PHASECHK.TRANS64 P0, [R7+URZ], R2 ;  /* 0x00000002070085a7 */ /* 0x000e64000800007f */
[----:B-1----:R-:W-:Y:S05]  /*10140*/  @!P0 BRA `(.L_x_314) ;  /* 0xfffffffc00f08947 */ /* 0x002fea000383ffff */
[----:B------:R-:W-:Y:S05]  /*10150*/  BRA `(.L_x_325) ;  /* 0xfffffff800fc7947 */ /* 0x000fea000383ffff */
.L_x_315:
[----:B0-----:R0:W1:Y:S02]  /*10160*/  SYNCS.PHASECHK.TRANS64.TRYWAIT P0, [R9+URZ], R4 ;  /* 0x00000004090075a7 */ /* 0x001064000800017f */
[----:B-1----:R-:W-:Y:S05]  /*10170*/  @!P0 NANOSLEEP.SYNCS 0x989680 ;  /* 0x009896800000895d */ /* 0x002fea0003900000 */
[----:B------:R-:W1:Y:S02]  /*10180*/  @!P0 SYNCS.PHASECHK.TRANS64 P0, [R9+URZ], R4 ;  /* 0x00000004090085a7 */ /* 0x000e64000800007f */
[----:B-1----:R-:W-:Y:S05]  /*10190*/  @!P0 BRA `(.L_x_315) ;  /* 0xfffffffc00f08947 */ /* 0x002fea000383ffff */
[----:B------:R-:W-:Y:S05]  /*101a0*/  BRA `(.L_x_326) ;  /* 0xfffffffc000c7947 */ /* 0x000fea000383ffff */
.L_x_316:
[----:B-1----:R1:W2:Y:S02]  /*101b0*/  SYNCS.PHASECHK.TRANS64.TRYWAIT P0, [R6+URZ], R5 ;  /* 0x00000005060075a7 */ /* 0x0022a4000800017f */
[----:B--2---:R-:W-:Y:S05]  /*101c0*/  @!P0 NANOSLEEP.SYNCS 0x989680 ;  /* 0x009896800000895d */ /* 0x004fea0003900000 */
[----:B------:R-:W2:Y:S02]  /*101d0*/  @!P0 SYNCS.PHASECHK.TRANS64 P0, [R6+URZ], R5 ;  /* 0x00000005060085a7 */ /* 0x000ea4000800007f */
[----:B--2---:R-:W-:Y:S05]  /*101e0*/  @!P0 BRA `(.L_x_316) ;  /* 0xfffffffc00f08947 */ /* 0x004fea000383ffff */
[----:B------:R-:W-:Y:S05]  /*101f0*/  BRA `(.L_x_327) ;  /* 0xfffffffc00147947 */ /* 0x000fea000383ffff */
.L_x_328:
[----:B------:R-:W-:-:S00]  /*10200*/  BRA `(.L_x_328) ;  /* 0xfffffffc00fc7947 */ /* 0x000fc0000383ffff */
[----:B------:R-:W-:-:S00]  /*10210*/  NOP ;  /* 0x0000000000007918 */ /* 0x000fc00000000000 */
        /* <DEDUP_REMOVED lines=14> */
.L_x_329:


//--------------------- .nv.shared._ZN7cutlass13device_kernelINS_4gemm6kernel13GemmUniversalIN4cute5tupleIJiiiiEEENS1_10collective13CollectiveMmaINS1_37MainloopSm90TmaGmmaWarpSpecializedFP8ILi4ENS5_IJNS4_1CILi1EEESB_SB_EEENS1_35KernelTmaWarpSpecializedCooperativeEEENS5_IJNSA_ILi128EEENSA_ILi256EEENSA_ILi32EEEEEENS_12float_e5m2_tENS5_IJlSB_lEEESJ_SK_NS4_8TiledMMAINS4_8MMA_AtomIJNS4_4SM904GMMA31MMA_64x256x32_F32E5M2E5M2_SS_TNILNSO_7ScaleInE1ELSQ_1EEEEEENS4_6LayoutINS5_IJNSA_ILi2EEESB_SB_EEENS5_IJSB_NSA_ILi0EEESW_EEEEENS5_IJNS4_10UnderscoreESZ_SZ_EEEEENS4_13SM90_TMA_LOADENS4_14ComposedLayoutINS4_7SwizzleILi1ELi4ELi3EEENS4_18smem_ptr_flag_bitsILi8EEENST_INS5_IJNSA_ILi8EEESH_EEENS5_IJSH_SB_EEEEEEEvNS4_8identityES12_S1C_vS1D_EENS_8epilogue10collective6detail29Sm90TmaWarpSpecializedAdapterINS1G_15DefaultEpilogueISJ_SK_SK_NS1F_6thread17LinearCombinationISJ_Li1EffLNS1K_9ScaleType4KindE0ELNS_15FloatRoundStyleE2ESJ_EENS1_15EpilogueDefaultEEEEEvvEEEEvNT_6ParamsE --------------------------
	.section	.nv.shared._ZN7cutlass13device_kernelINS_4gemm6kernel13GemmUniversalIN4cute5tupleIJiiiiEEENS1_10collective13CollectiveMmaINS1_37MainloopSm90TmaGmmaWarpSpecializedFP8ILi4ENS5_IJNS4_1CILi1EEESB_SB_EEENS1_35KernelTmaWarpSpecializedCooperativeEEENS5_IJNSA_ILi128EEENSA_ILi256EEENSA_ILi32EEEEEENS_12float_e5m2_tENS5_IJlSB_lEEESJ_SK_NS4_8TiledMMAINS4_8MMA_AtomIJNS4_4SM904GMMA31MMA_64x256x32_F32E5M2E5M2_SS_TNILNSO_7ScaleInE1ELSQ_1EEEEEENS4_6LayoutINS5_IJNSA_ILi2EEESB_SB_EEENS5_IJSB_NSA_ILi0EEESW_EEEEENS5_IJNS4_10UnderscoreESZ_SZ_EEEEENS4_13SM90_TMA_LOADENS4_14ComposedLayoutINS4_7SwizzleILi1ELi4ELi3EEENS4_18smem_ptr_flag_bitsILi8EEENST_INS5_IJNSA_ILi8EEESH_EEENS5_IJSH_SB_EEEEEEEvNS4_8identityES12_S1C_vS1D_EENS_8epilogue10collective6detail29Sm90TmaWarpSpecializedAdapterINS1G_15DefaultEpilogueISJ_SK_SK_NS1F_6thread17LinearCombinationISJ_Li1EffLNS1K_9ScaleType4KindE0ELNS_15FloatRoundStyleE2ESJ_EENS1_15EpilogueDefaultEEEEEvvEEEEvNT_6ParamsE,"aw",@nobits
	.sectionflags	@""
	.align	16
	.zero		1024


//--------------------- .nv.shared.reserved.0     --------------------------
	.section	.nv.shared.reserved.0,"aw",@nobits
	.weak		__nv_reservedSMEM_offset_0_alias
	.size		__nv_reservedSMEM_offset_0_alias, 0, 0
	.other		__nv_reservedSMEM_offset_0_alias,@"STO_CUDA_RESERVED_SHARED STV_DEFAULT"
__nv_reservedSMEM_offset_0_alias:
	.zero		0


//--------------------- .nv.global                --------------------------
	.section	.nv.global,"aw",@nobits
.nv.global:
	.type		_ZN40_INTERNAL_034047ec_4_k_cu_5fb6d961_302594cute1_E,@object
	.size		_ZN40_INTERNAL_034047ec_4_k_cu_5fb6d961_302594cute1_E,(_ZN40_INTERNAL_034047ec_4_k_cu_5fb6d961_302594cuda3std3__45__cpo6cbeginE - _ZN40_INTERNAL_034047ec_4_k_cu_5fb6d961_302594cute1_E)
_ZN40_INTERNAL_034047ec_4_k_cu_5fb6d961_302594cute1_E:
	.zero		1
	.type		_ZN40_INTERNAL_034047ec_4_k_cu_5fb6d961_302594cuda3std3__45__cpo6cbeginE,@object
	.size		_ZN40_INTERNAL_034047ec_4_k_cu_5fb6d961_302594cuda3std3__45__cpo6cbeginE,(_ZN40_INTERNAL_034047ec_4_k_cu_5fb6d961_302594cuda3std3__48in_placeE - _ZN40_INTERNAL_034047ec_4_k_cu_5fb6d961_302594cuda3std3__45__cpo6cbeginE)
_ZN40_INTERNAL_034047ec_4_k_cu_5fb6d961_302594cuda3std3__45__cpo6cbeginE:
	.zero		1
	.type		_ZN40_INTERNAL_034047ec_4_k_cu_5fb6d961_302594cuda3std3__48in_placeE,@object
	.size		_ZN40_INTERNAL_034047ec_4_k_cu_5fb6d961_302594cuda3std3__48in_placeE,(_ZN40_INTERNAL_034047ec_4_k_cu_5fb6d961_302594cuda3std6ranges3__45__cpo9iter_moveE - _ZN40_INTERNAL_034047ec_4_k_cu_5fb6d961_302594cuda3std3__48in_placeE)
_ZN40_INTERNAL_034047ec_4_k_cu_5fb6d961_302594cuda3std3__48in_placeE:
	.zero		1
	.type		_ZN40_INTERNAL_034047ec_4_k_cu_5fb6d961_302594cuda3std6ranges3__45__cpo9iter_moveE,@object
	.size		_ZN40_INTERNAL_034047ec_4_k_cu_5fb6d961_302594cuda3std6ranges3__45__cpo9iter_moveE,(_ZN40_INTERNAL_034047ec_4_k_cu_5fb6d961_302594cuda3std3__45__cpo5beginE - _ZN40_INTERNAL_034047ec_4_k_cu_5fb6d961_302594cuda3std6ranges3__45__cpo9iter_moveE)
_ZN40_INTERNAL_034047ec_4_k_cu_5fb6d961_302594cuda3std6ranges3__45__cpo9iter_moveE:
	.zero		1
	.type		_ZN40_INTERNAL_034047ec_4_k_cu_5fb6d961_302594cuda3std3__45__cpo5beginE,@object
	.size		_ZN40_INTERNAL_034047ec_4_k_cu_5fb6d961_302594cuda3std3__45__cpo5beginE,(_ZN40_INTERNAL_034047ec_4_k_cu_5fb6d961_302594cuda3std3__442_GLOBAL__N__034047ec_4_k_cu_5fb6d961_302596ignoreE - _ZN40_INTERNAL_034047ec_4_k_cu_5fb6d961_302594cuda3std3__45__cpo5beginE)
_ZN40_INTERNAL_034047ec_4_k_cu_5fb6d961_302594cuda3std3__45__cpo5beginE:
	.zero		1
	.type		_ZN40_INTERNAL_034047ec_4_k_cu_5fb6d961_302594cuda3std3__442_GLOBAL__N__034047ec_4_k_cu_5fb6d961_302596ignoreE,@object
	.size		_ZN40_INTERNAL_034047ec_4_k_cu_5fb6d961_302594cuda3std3__442_GLOBAL__N__034047ec_4_k_cu_5fb6d961_302596ignoreE,(_ZN40_INTERNAL_034047ec_4_k_cu_5fb6d961_302594cute7productE - _ZN40_INTERNAL_034047ec_4_k_cu_5fb6d961_302594cuda3std3__442_GLOBAL__N__034047ec_4_k_cu_5fb6d961_302596ignoreE)
_ZN40_INTERNAL_034047ec_4_k_cu_5fb6d961_302594cuda3std3__442_GLOBAL__N__034047ec_4_k_cu_5fb6d961_302596ignoreE:
	.zero		1
	.type		_ZN40_INTERNAL_034047ec_4_k_cu_5fb6d961_302594cute7productE,@object
	.size		_ZN40_INTERNAL_034047ec_4_k_cu_5fb6d961_302594cute7productE,(_ZN40_INTERNAL_034047ec_4_k_cu_5fb6d961_302594cuda3std3__45__cpo3endE - _ZN40_INTERNAL_034047ec_4_k_cu_5fb6d961_302594cute7productE)
_ZN40_INTERNAL_034047ec_4_k_cu_5fb6d961_302594cute7productE:
	.zero		1
	.type		_ZN40_INTERNAL_034047ec_4_k_cu_5fb6d961_302594cuda3std3__45__cpo3endE,@object
	.size		_ZN40_INTERNAL_034047ec_4_k_cu_5fb6d961_302594cuda3std3__45__cpo3endE,(_ZN40_INTERNAL_034047ec_4_k_cu_5fb6d961_302594cuda3std3__419piecewise_constructE - _ZN40_INTERNAL_034047ec_4_k_cu_5fb6d961_302594cuda3std3__45__cpo3endE)
_ZN40_INTERNAL_034047ec_4_k_cu_5fb6d961_302594cuda3std3__45__cpo3endE:
	.zero		1
	.type		_ZN40_INTERNAL_034047ec_4_k_cu_5fb6d961_302594cuda3std3__419piecewise_constructE,@object
	.size		_ZN40_INTERNAL_034047ec_4_k_cu_5fb6d961_302594cuda3std3__419piecewise_constructE,(_ZN40_INTERNAL_034047ec_4_k_cu_5fb6d961_302594cuda3std3__45__cpo4cendE - _ZN40_INTERNAL_034047ec_4_k_cu_5fb6d961_302594cuda3std3__419piecewise_constructE)
_ZN40_INTERNAL_034047ec_4_k_cu_5fb6d961_302594cuda3std3__419piecewise_constructE:
	.zero		1
	.type		_ZN40_INTERNAL_034047ec_4_k_cu_5fb6d961_302594cuda3std3__45__cpo4cendE,@object
	.size		_ZN40_INTERNAL_034047ec_4_k_cu_5fb6d961_302594cuda3std3__45__cpo4cendE,(_ZN40_INTERNAL_034047ec_4_k_cu_5fb6d961_302594cuda3std6ranges3__45__cpo4swapE - _ZN40_INTERNAL_034047ec_4_k_cu_5fb6d961_302594cuda3std3__45__cpo4cendE)
_ZN40_INTERNAL_034047ec_4_k_cu_5fb6d961_302594cuda3std3__45__cpo4cendE:
	.zero		1
	.type		_ZN40_INTERNAL_034047ec_4_k_cu_5fb6d961_302594cuda3std6ranges3__45__cpo4swapE,@object
	.size		_ZN40_INTERNAL_034047ec_4_k_cu_5fb6d961_302594cuda3std6ranges3__45__cpo4swapE,(.L_7 - _ZN40_INTERNAL_034047ec_4_k_cu_5fb6d961_302594cuda3std6ranges3__45__cpo4swapE)
_ZN40_INTERNAL_034047ec_4_k_cu_5fb6d961_302594cuda3std6ranges3__45__cpo4swapE:
	.zero		1
.L_7:


//--------------------- .nv.constant0._ZN7cutlass13device_kernelINS_4gemm6kernel13GemmUniversalIN4cute5tupleIJiiiiEEENS1_10collective13CollectiveMmaINS1_37MainloopSm90TmaGmmaWarpSpecializedFP8ILi4ENS5_IJNS4_1CILi1EEESB_SB_EEENS1_35KernelTmaWarpSpecializedCooperativeEEENS5_IJNSA_ILi128EEENSA_ILi256EEENSA_ILi32EEEEEENS_12float_e5m2_tENS5_IJlSB_lEEESJ_SK_NS4_8TiledMMAINS4_8MMA_AtomIJNS4_4SM904GMMA31MMA_64x256x32_F32E5M2E5M2_SS_TNILNSO_7ScaleInE1ELSQ_1EEEEEENS4_6LayoutINS5_IJNSA_ILi2EEESB_SB_EEENS5_IJSB_NSA_ILi0EEESW_EEEEENS5_IJNS4_10UnderscoreESZ_SZ_EEEEENS4_13SM90_TMA_LOADENS4_14ComposedLayoutINS4_7SwizzleILi1ELi4ELi3EEENS4_18smem_ptr_flag_bitsILi8EEENST_INS5_IJNSA_ILi8EEESH_EEENS5_IJSH_SB_EEEEEEEvNS4_8identityES12_S1C_vS1D_EENS_8epilogue10collective6detail29Sm90TmaWarpSpecializedAdapterINS1G_15DefaultEpilogueISJ_SK_SK_NS1F_6thread17LinearCombinationISJ_Li1EffLNS1K_9ScaleType4KindE0ELNS_15FloatRoundStyleE2ESJ_EENS1_15EpilogueDefaultEEEEEvvEEEEvNT_6ParamsE --------------------------
	.section	.nv.constant0._ZN7cutlass13device_kernelINS_4gemm6kernel13GemmUniversalIN4cute5tupleIJiiiiEEENS1_10collective13CollectiveMmaINS1_37MainloopSm90TmaGmmaWarpSpecializedFP8ILi4ENS5_IJNS4_1CILi1EEESB_SB_EEENS1_35KernelTmaWarpSpecializedCooperativeEEENS5_IJNSA_ILi128EEENSA_ILi256EEENSA_ILi32EEEEEENS_12float_e5m2_tENS5_IJlSB_lEEESJ_SK_NS4_8TiledMMAINS4_8MMA_AtomIJNS4_4SM904GMMA31MMA_64x256x32_F32E5M2E5M2_SS_TNILNSO_7ScaleInE1ELSQ_1EEEEEENS4_6LayoutINS5_IJNSA_ILi2EEESB_SB_EEENS5_IJSB_NSA_ILi0EEESW_EEEEENS5_IJNS4_10UnderscoreESZ_SZ_EEEEENS4_13SM90_TMA_LOADENS4_14ComposedLayoutINS4_7SwizzleILi1ELi4ELi3EEENS4_18smem_ptr_flag_bitsILi8EEENST_INS5_IJNSA_ILi8EEESH_EEENS5_IJSH_SB_EEEEEEEvNS4_8identityES12_S1C_vS1D_EENS_8epilogue10collective6detail29Sm90TmaWarpSpecializedAdapterINS1G_15DefaultEpilogueISJ_SK_SK_NS1F_6thread17LinearCombinationISJ_Li1EffLNS1K_9ScaleType4KindE0ELNS_15FloatRoundStyleE2ESJ_EENS1_15EpilogueDefaultEEEEEvvEEEEvNT_6ParamsE,"a",@progbits
	.sectionflags	@""
	.align	4
.nv.constant0._ZN7cutlass13device_kernelINS_4gemm6kernel13GemmUniversalIN4cute5tupleIJiiiiEEENS1_10collective13CollectiveMmaINS1_37MainloopSm90TmaGmmaWarpSpecializedFP8ILi4ENS5_IJNS4_1CILi1EEESB_SB_EEENS1_35KernelTmaWarpSpecializedCooperativeEEENS5_IJNSA_ILi128EEENSA_ILi256EEENSA_ILi32EEEEEENS_12float_e5m2_tENS5_IJlSB_lEEESJ_SK_NS4_8TiledMMAINS4_8MMA_AtomIJNS4_4SM904GMMA31MMA_64x256x32_F32E5M2E5M2_SS_TNILNSO_7ScaleInE1ELSQ_1EEEEEENS4_6LayoutINS5_IJNSA_ILi2EEESB_SB_EEENS5_IJSB_NSA_ILi0EEESW_EEEEENS5_IJNS4_10UnderscoreESZ_SZ_EEEEENS4_13SM90_TMA_LOADENS4_14ComposedLayoutINS4_7SwizzleILi1ELi4ELi3EEENS4_18smem_ptr_flag_bitsILi8EEENST_INS5_IJNSA_ILi8EEESH_EEENS5_IJSH_SB_EEEEEEEvNS4_8identityES12_S1C_vS1D_EENS_8epilogue10collective6detail29Sm90TmaWarpSpecializedAdapterINS1G_15DefaultEpilogueISJ_SK_SK_NS1F_6thread17LinearCombinationISJ_Li1EffLNS1K_9ScaleType4KindE0ELNS_15FloatRoundStyleE2ESJ_EENS1_15EpilogueDefaultEEEEEvvEEEEvNT_6ParamsE:
	.zero		1664


//--------------------- SYMBOLS --------------------------

	.type		.nv.reservedSmem.offset0,@object
	.size		.nv.reservedSmem.offset0,0x4
